//
// Generated by NVIDIA NVVM Compiler
//
// Compiler Build ID: CL-36424714
// Cuda compilation tools, release 13.0, V13.0.88
// Based on NVVM 20.0.0
//

.version 9.0
.target sm_100
.address_size 64

	// .globl	_Z13matrixElementPfS_S_i

.visible .entry _Z13matrixElementPfS_S_i(
	.param .u64 .ptr .align 1 _Z13matrixElementPfS_S_i_param_0,
	.param .u64 .ptr .align 1 _Z13matrixElementPfS_S_i_param_1,
	.param .u64 .ptr .align 1 _Z13matrixElementPfS_S_i_param_2,
	.param .u32 _Z13matrixElementPfS_S_i_param_3
)
{
	.reg .pred 	%p<2>;
	.reg .b32 	%r<14>;
	.reg .b32 	%f<4>;
	.reg .b64 	%rd<11>;

	ld.param.u64 	%rd1, [_Z13matrixElementPfS_S_i_param_0];
	ld.param.u64 	%rd2, [_Z13matrixElementPfS_S_i_param_1];
	ld.param.u64 	%rd3, [_Z13matrixElementPfS_S_i_param_2];
	ld.param.u32 	%r4, [_Z13matrixElementPfS_S_i_param_3];
	mov.u32 	%r5, %ctaid.x;
	mov.u32 	%r6, %ntid.x;
	mov.u32 	%r7, %tid.x;
	mad.lo.s32 	%r1, %r5, %r6, %r7;
	mov.u32 	%r8, %ctaid.y;
	mov.u32 	%r9, %ntid.y;
	mov.u32 	%r10, %tid.y;
	mad.lo.s32 	%r11, %r8, %r9, %r10;
	max.s32 	%r12, %r1, %r11;
	setp.ge.s32 	%p1, %r12, %r4;
	@%p1 bra 	$L__BB0_2;
	cvta.to.global.u64 	%rd4, %rd1;
	cvta.to.global.u64 	%rd5, %rd2;
	cvta.to.global.u64 	%rd6, %rd3;
	mad.lo.s32 	%r13, %r4, %r11, %r1;
	mul.wide.s32 	%rd7, %r13, 4;
	add.s64 	%rd8, %rd4, %rd7;
	ld.global.f32 	%f1, [%rd8];
	add.s64 	%rd9, %rd5, %rd7;
	ld.global.f32 	%f2, [%rd9];
	add.f32 	%f3, %f1, %f2;
	add.s64 	%rd10, %rd6, %rd7;
	st.global.f32 	[%rd10], %f3;
$L__BB0_2:
	ret;

}
	// .globl	_Z9matrixRowPfS_S_i
.visible .entry _Z9matrixRowPfS_S_i(
	.param .u64 .ptr .align 1 _Z9matrixRowPfS_S_i_param_0,
	.param .u64 .ptr .align 1 _Z9matrixRowPfS_S_i_param_1,
	.param .u64 .ptr .align 1 _Z9matrixRowPfS_S_i_param_2,
	.param .u32 _Z9matrixRowPfS_S_i_param_3
)
{
	.reg .pred 	%p<12>;
	.reg .b32 	%r<31>;
	.reg .b32 	%f<88>;
	.reg .b64 	%rd<56>;

	ld.param.u64 	%rd22, [_Z9matrixRowPfS_S_i_param_0];
	ld.param.u64 	%rd23, [_Z9matrixRowPfS_S_i_param_1];
	ld.param.u64 	%rd24, [_Z9matrixRowPfS_S_i_param_2];
	ld.param.u32 	%r18, [_Z9matrixRowPfS_S_i_param_3];
	cvta.to.global.u64 	%rd1, %rd24;
	cvta.to.global.u64 	%rd2, %rd23;
	cvta.to.global.u64 	%rd3, %rd22;
	mov.u32 	%r19, %ctaid.y;
	mov.u32 	%r20, %ntid.y;
	mov.u32 	%r21, %tid.y;
	mad.lo.s32 	%r1, %r19, %r20, %r21;
	setp.ge.s32 	%p1, %r1, %r18;
	setp.lt.s32 	%p2, %r18, 1;
	or.pred  	%p3, %p1, %p2;
	@%p3 bra 	$L__BB1_13;
	mul.lo.s32 	%r2, %r18, %r1;
	and.b32  	%r3, %r18, 15;
	setp.lt.u32 	%p4, %r18, 16;
	mov.b32 	%r28, 0;
	@%p4 bra 	$L__BB1_4;
	and.b32  	%r28, %r18, 2147483632;
	neg.s32 	%r26, %r28;
	mul.wide.u32 	%rd25, %r2, 4;
	add.s64 	%rd26, %rd25, 32;
	add.s64 	%rd52, %rd1, %rd26;
	add.s64 	%rd51, %rd2, %rd26;
	add.s64 	%rd50, %rd3, %rd26;
$L__BB1_3:
	.pragma "nounroll";
	ld.global.f32 	%f1, [%rd50+-32];
	ld.global.f32 	%f2, [%rd51+-32];
	add.f32 	%f3, %f1, %f2;
	st.global.f32 	[%rd52+-32], %f3;
	ld.global.f32 	%f4, [%rd50+-28];
	ld.global.f32 	%f5, [%rd51+-28];
	add.f32 	%f6, %f4, %f5;
	st.global.f32 	[%rd52+-28], %f6;
	ld.global.f32 	%f7, [%rd50+-24];
	ld.global.f32 	%f8, [%rd51+-24];
	add.f32 	%f9, %f7, %f8;
	st.global.f32 	[%rd52+-24], %f9;
	ld.global.f32 	%f10, [%rd50+-20];
	ld.global.f32 	%f11, [%rd51+-20];
	add.f32 	%f12, %f10, %f11;
	st.global.f32 	[%rd52+-20], %f12;
	ld.global.f32 	%f13, [%rd50+-16];
	ld.global.f32 	%f14, [%rd51+-16];
	add.f32 	%f15, %f13, %f14;
	st.global.f32 	[%rd52+-16], %f15;
	ld.global.f32 	%f16, [%rd50+-12];
	ld.global.f32 	%f17, [%rd51+-12];
	add.f32 	%f18, %f16, %f17;
	st.global.f32 	[%rd52+-12], %f18;
	ld.global.f32 	%f19, [%rd50+-8];
	ld.global.f32 	%f20, [%rd51+-8];
	add.f32 	%f21, %f19, %f20;
	st.global.f32 	[%rd52+-8], %f21;
	ld.global.f32 	%f22, [%rd50+-4];
	ld.global.f32 	%f23, [%rd51+-4];
	add.f32 	%f24, %f22, %f23;
	st.global.f32 	[%rd52+-4], %f24;
	ld.global.f32 	%f25, [%rd50];
	ld.global.f32 	%f26, [%rd51];
	add.f32 	%f27, %f25, %f26;
	st.global.f32 	[%rd52], %f27;
	ld.global.f32 	%f28, [%rd50+4];
	ld.global.f32 	%f29, [%rd51+4];
	add.f32 	%f30, %f28, %f29;
	st.global.f32 	[%rd52+4], %f30;
	ld.global.f32 	%f31, [%rd50+8];
	ld.global.f32 	%f32, [%rd51+8];
	add.f32 	%f33, %f31, %f32;
	st.global.f32 	[%rd52+8], %f33;
	ld.global.f32 	%f34, [%rd50+12];
	ld.global.f32 	%f35, [%rd51+12];
	add.f32 	%f36, %f34, %f35;
	st.global.f32 	[%rd52+12], %f36;
	ld.global.f32 	%f37, [%rd50+16];
	ld.global.f32 	%f38, [%rd51+16];
	add.f32 	%f39, %f37, %f38;
	st.global.f32 	[%rd52+16], %f39;
	ld.global.f32 	%f40, [%rd50+20];
	ld.global.f32 	%f41, [%rd51+20];
	add.f32 	%f42, %f40, %f41;
	st.global.f32 	[%rd52+20], %f42;
	ld.global.f32 	%f43, [%rd50+24];
	ld.global.f32 	%f44, [%rd51+24];
	add.f32 	%f45, %f43, %f44;
	st.global.f32 	[%rd52+24], %f45;
	ld.global.f32 	%f46, [%rd50+28];
	ld.global.f32 	%f47, [%rd51+28];
	add.f32 	%f48, %f46, %f47;
	st.global.f32 	[%rd52+28], %f48;
	add.s32 	%r26, %r26, 16;
	add.s64 	%rd52, %rd52, 64;
	add.s64 	%rd51, %rd51, 64;
	add.s64 	%rd50, %rd50, 64;
	setp.ne.s32 	%p5, %r26, 0;
	@%p5 bra 	$L__BB1_3;
$L__BB1_4:
	setp.eq.s32 	%p6, %r3, 0;
	@%p6 bra 	$L__BB1_13;
	and.b32  	%r9, %r18, 7;
	setp.lt.u32 	%p7, %r3, 8;
	@%p7 bra 	$L__BB1_7;
	add.s32 	%r23, %r28, %r2;
	mul.wide.u32 	%rd27, %r23, 4;
	add.s64 	%rd28, %rd3, %rd27;
	ld.global.f32 	%f49, [%rd28];
	add.s64 	%rd29, %rd2, %rd27;
	ld.global.f32 	%f50, [%rd29];
	add.f32 	%f51, %f49, %f50;
	add.s64 	%rd30, %rd1, %rd27;
	st.global.f32 	[%rd30], %f51;
	cvt.u64.u32 	%rd31, %r2;
	cvt.u64.u32 	%rd32, %r28;
	add.s64 	%rd33, %rd32, %rd31;
	shl.b64 	%rd34, %rd33, 2;
	add.s64 	%rd35, %rd3, %rd34;
	ld.global.f32 	%f52, [%rd35+4];
	add.s64 	%rd36, %rd2, %rd34;
	ld.global.f32 	%f53, [%rd36+4];
	add.f32 	%f54, %f52, %f53;
	add.s64 	%rd37, %rd1, %rd34;
	st.global.f32 	[%rd37+4], %f54;
	ld.global.f32 	%f55, [%rd35+8];
	ld.global.f32 	%f56, [%rd36+8];
	add.f32 	%f57, %f55, %f56;
	st.global.f32 	[%rd37+8], %f57;
	ld.global.f32 	%f58, [%rd35+12];
	ld.global.f32 	%f59, [%rd36+12];
	add.f32 	%f60, %f58, %f59;
	st.global.f32 	[%rd37+12], %f60;
	ld.global.f32 	%f61, [%rd35+16];
	ld.global.f32 	%f62, [%rd36+16];
	add.f32 	%f63, %f61, %f62;
	st.global.f32 	[%rd37+16], %f63;
	ld.global.f32 	%f64, [%rd35+20];
	ld.global.f32 	%f65, [%rd36+20];
	add.f32 	%f66, %f64, %f65;
	st.global.f32 	[%rd37+20], %f66;
	ld.global.f32 	%f67, [%rd35+24];
	ld.global.f32 	%f68, [%rd36+24];
	add.f32 	%f69, %f67, %f68;
	st.global.f32 	[%rd37+24], %f69;
	ld.global.f32 	%f70, [%rd35+28];
	ld.global.f32 	%f71, [%rd36+28];
	add.f32 	%f72, %f70, %f71;
	st.global.f32 	[%rd37+28], %f72;
	add.s32 	%r28, %r28, 8;
$L__BB1_7:
	setp.eq.s32 	%p8, %r9, 0;
	@%p8 bra 	$L__BB1_13;
	and.b32  	%r12, %r18, 3;
	setp.lt.u32 	%p9, %r9, 4;
	@%p9 bra 	$L__BB1_10;
	add.s32 	%r24, %r28, %r2;
	mul.wide.u32 	%rd38, %r24, 4;
	add.s64 	%rd39, %rd3, %rd38;
	ld.global.f32 	%f73, [%rd39];
	add.s64 	%rd40, %rd2, %rd38;
	ld.global.f32 	%f74, [%rd40];
	add.f32 	%f75, %f73, %f74;
	add.s64 	%rd41, %rd1, %rd38;
	st.global.f32 	[%rd41], %f75;
	cvt.u64.u32 	%rd42, %r2;
	cvt.u64.u32 	%rd43, %r28;
	add.s64 	%rd44, %rd43, %rd42;
	shl.b64 	%rd45, %rd44, 2;
	add.s64 	%rd46, %rd3, %rd45;
	ld.global.f32 	%f76, [%rd46+4];
	add.s64 	%rd47, %rd2, %rd45;
	ld.global.f32 	%f77, [%rd47+4];
	add.f32 	%f78, %f76, %f77;
	add.s64 	%rd48, %rd1, %rd45;
	st.global.f32 	[%rd48+4], %f78;
	ld.global.f32 	%f79, [%rd46+8];
	ld.global.f32 	%f80, [%rd47+8];
	add.f32 	%f81, %f79, %f80;
	st.global.f32 	[%rd48+8], %f81;
	ld.global.f32 	%f82, [%rd46+12];
	ld.global.f32 	%f83, [%rd47+12];
	add.f32 	%f84, %f82, %f83;
	st.global.f32 	[%rd48+12], %f84;
	add.s32 	%r28, %r28, 4;
$L__BB1_10:
	setp.eq.s32 	%p10, %r12, 0;
	@%p10 bra 	$L__BB1_13;
	add.s32 	%r25, %r28, %r2;
	mul.wide.u32 	%rd49, %r25, 4;
	add.s64 	%rd55, %rd1, %rd49;
	add.s64 	%rd54, %rd2, %rd49;
	add.s64 	%rd53, %rd3, %rd49;
	neg.s32 	%r30, %r12;
$L__BB1_12:
	.pragma "nounroll";
	ld.global.f32 	%f85, [%rd53];
	ld.global.f32 	%f86, [%rd54];
	add.f32 	%f87, %f85, %f86;
	st.global.f32 	[%rd55], %f87;
	add.s64 	%rd55, %rd55, 4;
	add.s64 	%rd54, %rd54, 4;
	add.s64 	%rd53, %rd53, 4;
	add.s32 	%r30, %r30, 1;
	setp.ne.s32 	%p11, %r30, 0;
	@%p11 bra 	$L__BB1_12;
$L__BB1_13:
	ret;

}
	// .globl	_Z12matrixColumnPfS_S_i
.visible .entry _Z12matrixColumnPfS_S_i(
	.param .u64 .ptr .align 1 _Z12matrixColumnPfS_S_i_param_0,
	.param .u64 .ptr .align 1 _Z12matrixColumnPfS_S_i_param_1,
	.param .u64 .ptr .align 1 _Z12matrixColumnPfS_S_i_param_2,
	.param .u32 _Z12matrixColumnPfS_S_i_param_3
)
{
	.reg .pred 	%p<12>;
	.reg .b32 	%r<38>;
	.reg .b32 	%f<88>;
	.reg .b64 	%rd<101>;

	ld.param.u64 	%rd4, [_Z12matrixColumnPfS_S_i_param_0];
	ld.param.u64 	%rd5, [_Z12matrixColumnPfS_S_i_param_1];
	ld.param.u64 	%rd6, [_Z12matrixColumnPfS_S_i_param_2];
	ld.param.u32 	%r23, [_Z12matrixColumnPfS_S_i_param_3];
	cvta.to.global.u64 	%rd1, %rd6;
	cvta.to.global.u64 	%rd2, %rd5;
	cvta.to.global.u64 	%rd3, %rd4;
	mov.u32 	%r24, %ctaid.x;
	mov.u32 	%r25, %ntid.x;
	mov.u32 	%r26, %tid.x;
	mad.lo.s32 	%r1, %r24, %r25, %r26;
	setp.ge.s32 	%p1, %r1, %r23;
	setp.lt.s32 	%p2, %r23, 1;
	or.pred  	%p3, %p1, %p2;
	@%p3 bra 	$L__BB2_13;
	add.s32 	%r28, %r23, -1;
	and.b32  	%r2, %r23, 15;
	setp.lt.u32 	%p4, %r28, 15;
	mov.b32 	%r34, 0;
	@%p4 bra 	$L__BB2_4;
	and.b32  	%r34, %r23, 2147483632;
	neg.s32 	%r32, %r34;
	shl.b32 	%r5, %r23, 4;
	mul.wide.u32 	%rd11, %r23, 4;
	mov.u32 	%r31, %r1;
$L__BB2_3:
	.pragma "nounroll";
	mul.wide.s32 	%rd7, %r31, 4;
	add.s64 	%rd8, %rd3, %rd7;
	ld.global.f32 	%f1, [%rd8];
	add.s64 	%rd9, %rd2, %rd7;
	ld.global.f32 	%f2, [%rd9];
	add.f32 	%f3, %f1, %f2;
	add.s64 	%rd10, %rd1, %rd7;
	st.global.f32 	[%rd10], %f3;
	add.s64 	%rd12, %rd8, %rd11;
	ld.global.f32 	%f4, [%rd12];
	add.s64 	%rd13, %rd9, %rd11;
	ld.global.f32 	%f5, [%rd13];
	add.f32 	%f6, %f4, %f5;
	add.s64 	%rd14, %rd10, %rd11;
	st.global.f32 	[%rd14], %f6;
	add.s64 	%rd15, %rd12, %rd11;
	ld.global.f32 	%f7, [%rd15];
	add.s64 	%rd16, %rd13, %rd11;
	ld.global.f32 	%f8, [%rd16];
	add.f32 	%f9, %f7, %f8;
	add.s64 	%rd17, %rd14, %rd11;
	st.global.f32 	[%rd17], %f9;
	add.s64 	%rd18, %rd15, %rd11;
	ld.global.f32 	%f10, [%rd18];
	add.s64 	%rd19, %rd16, %rd11;
	ld.global.f32 	%f11, [%rd19];
	add.f32 	%f12, %f10, %f11;
	add.s64 	%rd20, %rd17, %rd11;
	st.global.f32 	[%rd20], %f12;
	add.s64 	%rd21, %rd18, %rd11;
	ld.global.f32 	%f13, [%rd21];
	add.s64 	%rd22, %rd19, %rd11;
	ld.global.f32 	%f14, [%rd22];
	add.f32 	%f15, %f13, %f14;
	add.s64 	%rd23, %rd20, %rd11;
	st.global.f32 	[%rd23], %f15;
	add.s64 	%rd24, %rd21, %rd11;
	ld.global.f32 	%f16, [%rd24];
	add.s64 	%rd25, %rd22, %rd11;
	ld.global.f32 	%f17, [%rd25];
	add.f32 	%f18, %f16, %f17;
	add.s64 	%rd26, %rd23, %rd11;
	st.global.f32 	[%rd26], %f18;
	add.s64 	%rd27, %rd24, %rd11;
	ld.global.f32 	%f19, [%rd27];
	add.s64 	%rd28, %rd25, %rd11;
	ld.global.f32 	%f20, [%rd28];
	add.f32 	%f21, %f19, %f20;
	add.s64 	%rd29, %rd26, %rd11;
	st.global.f32 	[%rd29], %f21;
	add.s64 	%rd30, %rd27, %rd11;
	ld.global.f32 	%f22, [%rd30];
	add.s64 	%rd31, %rd28, %rd11;
	ld.global.f32 	%f23, [%rd31];
	add.f32 	%f24, %f22, %f23;
	add.s64 	%rd32, %rd29, %rd11;
	st.global.f32 	[%rd32], %f24;
	add.s64 	%rd33, %rd30, %rd11;
	ld.global.f32 	%f25, [%rd33];
	add.s64 	%rd34, %rd31, %rd11;
	ld.global.f32 	%f26, [%rd34];
	add.f32 	%f27, %f25, %f26;
	add.s64 	%rd35, %rd32, %rd11;
	st.global.f32 	[%rd35], %f27;
	add.s64 	%rd36, %rd33, %rd11;
	ld.global.f32 	%f28, [%rd36];
	add.s64 	%rd37, %rd34, %rd11;
	ld.global.f32 	%f29, [%rd37];
	add.f32 	%f30, %f28, %f29;
	add.s64 	%rd38, %rd35, %rd11;
	st.global.f32 	[%rd38], %f30;
	add.s64 	%rd39, %rd36, %rd11;
	ld.global.f32 	%f31, [%rd39];
	add.s64 	%rd40, %rd37, %rd11;
	ld.global.f32 	%f32, [%rd40];
	add.f32 	%f33, %f31, %f32;
	add.s64 	%rd41, %rd38, %rd11;
	st.global.f32 	[%rd41], %f33;
	add.s64 	%rd42, %rd39, %rd11;
	ld.global.f32 	%f34, [%rd42];
	add.s64 	%rd43, %rd40, %rd11;
	ld.global.f32 	%f35, [%rd43];
	add.f32 	%f36, %f34, %f35;
	add.s64 	%rd44, %rd41, %rd11;
	st.global.f32 	[%rd44], %f36;
	add.s64 	%rd45, %rd42, %rd11;
	ld.global.f32 	%f37, [%rd45];
	add.s64 	%rd46, %rd43, %rd11;
	ld.global.f32 	%f38, [%rd46];
	add.f32 	%f39, %f37, %f38;
	add.s64 	%rd47, %rd44, %rd11;
	st.global.f32 	[%rd47], %f39;
	add.s64 	%rd48, %rd45, %rd11;
	ld.global.f32 	%f40, [%rd48];
	add.s64 	%rd49, %rd46, %rd11;
	ld.global.f32 	%f41, [%rd49];
	add.f32 	%f42, %f40, %f41;
	add.s64 	%rd50, %rd47, %rd11;
	st.global.f32 	[%rd50], %f42;
	add.s64 	%rd51, %rd48, %rd11;
	ld.global.f32 	%f43, [%rd51];
	add.s64 	%rd52, %rd49, %rd11;
	ld.global.f32 	%f44, [%rd52];
	add.f32 	%f45, %f43, %f44;
	add.s64 	%rd53, %rd50, %rd11;
	st.global.f32 	[%rd53], %f45;
	add.s64 	%rd54, %rd51, %rd11;
	ld.global.f32 	%f46, [%rd54];
	add.s64 	%rd55, %rd52, %rd11;
	ld.global.f32 	%f47, [%rd55];
	add.f32 	%f48, %f46, %f47;
	add.s64 	%rd56, %rd53, %rd11;
	st.global.f32 	[%rd56], %f48;
	add.s32 	%r32, %r32, 16;
	add.s32 	%r31, %r31, %r5;
	setp.ne.s32 	%p5, %r32, 0;
	@%p5 bra 	$L__BB2_3;
$L__BB2_4:
	setp.eq.s32 	%p6, %r2, 0;
	@%p6 bra 	$L__BB2_13;
	and.b32  	%r11, %r23, 7;
	setp.lt.u32 	%p7, %r2, 8;
	@%p7 bra 	$L__BB2_7;
	mad.lo.s32 	%r29, %r34, %r23, %r1;
	mul.wide.s32 	%rd57, %r29, 4;
	add.s64 	%rd58, %rd3, %rd57;
	ld.global.f32 	%f49, [%rd58];
	add.s64 	%rd59, %rd2, %rd57;
	ld.global.f32 	%f50, [%rd59];
	add.f32 	%f51, %f49, %f50;
	add.s64 	%rd60, %rd1, %rd57;
	st.global.f32 	[%rd60], %f51;
	mul.wide.u32 	%rd61, %r23, 4;
	add.s64 	%rd62, %rd58, %rd61;
	ld.global.f32 	%f52, [%rd62];
	add.s64 	%rd63, %rd59, %rd61;
	ld.global.f32 	%f53, [%rd63];
	add.f32 	%f54, %f52, %f53;
	add.s64 	%rd64, %rd60, %rd61;
	st.global.f32 	[%rd64], %f54;
	add.s64 	%rd65, %rd62, %rd61;
	ld.global.f32 	%f55, [%rd65];
	add.s64 	%rd66, %rd63, %rd61;
	ld.global.f32 	%f56, [%rd66];
	add.f32 	%f57, %f55, %f56;
	add.s64 	%rd67, %rd64, %rd61;
	st.global.f32 	[%rd67], %f57;
	add.s64 	%rd68, %rd65, %rd61;
	ld.global.f32 	%f58, [%rd68];
	add.s64 	%rd69, %rd66, %rd61;
	ld.global.f32 	%f59, [%rd69];
	add.f32 	%f60, %f58, %f59;
	add.s64 	%rd70, %rd67, %rd61;
	st.global.f32 	[%rd70], %f60;
	add.s64 	%rd71, %rd68, %rd61;
	ld.global.f32 	%f61, [%rd71];
	add.s64 	%rd72, %rd69, %rd61;
	ld.global.f32 	%f62, [%rd72];
	add.f32 	%f63, %f61, %f62;
	add.s64 	%rd73, %rd70, %rd61;
	st.global.f32 	[%rd73], %f63;
	add.s64 	%rd74, %rd71, %rd61;
	ld.global.f32 	%f64, [%rd74];
	add.s64 	%rd75, %rd72, %rd61;
	ld.global.f32 	%f65, [%rd75];
	add.f32 	%f66, %f64, %f65;
	add.s64 	%rd76, %rd73, %rd61;
	st.global.f32 	[%rd76], %f66;
	add.s64 	%rd77, %rd74, %rd61;
	ld.global.f32 	%f67, [%rd77];
	add.s64 	%rd78, %rd75, %rd61;
	ld.global.f32 	%f68, [%rd78];
	add.f32 	%f69, %f67, %f68;
	add.s64 	%rd79, %rd76, %rd61;
	st.global.f32 	[%rd79], %f69;
	add.s64 	%rd80, %rd77, %rd61;
	ld.global.f32 	%f70, [%rd80];
	add.s64 	%rd81, %rd78, %rd61;
	ld.global.f32 	%f71, [%rd81];
	add.f32 	%f72, %f70, %f71;
	add.s64 	%rd82, %rd79, %rd61;
	st.global.f32 	[%rd82], %f72;
	add.s32 	%r34, %r34, 8;
$L__BB2_7:
	setp.eq.s32 	%p8, %r11, 0;
	@%p8 bra 	$L__BB2_13;
	and.b32  	%r14, %r23, 3;
	setp.lt.u32 	%p9, %r11, 4;
	@%p9 bra 	$L__BB2_10;
	mad.lo.s32 	%r30, %r34, %r23, %r1;
	mul.wide.s32 	%rd83, %r30, 4;
	add.s64 	%rd84, %rd3, %rd83;
	ld.global.f32 	%f73, [%rd84];
	add.s64 	%rd85, %rd2, %rd83;
	ld.global.f32 	%f74, [%rd85];
	add.f32 	%f75, %f73, %f74;
	add.s64 	%rd86, %rd1, %rd83;
	st.global.f32 	[%rd86], %f75;
	mul.wide.u32 	%rd87, %r23, 4;
	add.s64 	%rd88, %rd84, %rd87;
	ld.global.f32 	%f76, [%rd88];
	add.s64 	%rd89, %rd85, %rd87;
	ld.global.f32 	%f77, [%rd89];
	add.f32 	%f78, %f76, %f77;
	add.s64 	%rd90, %rd86, %rd87;
	st.global.f32 	[%rd90], %f78;
	add.s64 	%rd91, %rd88, %rd87;
	ld.global.f32 	%f79, [%rd91];
	add.s64 	%rd92, %rd89, %rd87;
	ld.global.f32 	%f80, [%rd92];
	add.f32 	%f81, %f79, %f80;
	add.s64 	%rd93, %rd90, %rd87;
	st.global.f32 	[%rd93], %f81;
	add.s64 	%rd94, %rd91, %rd87;
	ld.global.f32 	%f82, [%rd94];
	add.s64 	%rd95, %rd92, %rd87;
	ld.global.f32 	%f83, [%rd95];
	add.f32 	%f84, %f82, %f83;
	add.s64 	%rd96, %rd93, %rd87;
	st.global.f32 	[%rd96], %f84;
	add.s32 	%r34, %r34, 4;
$L__BB2_10:
	setp.eq.s32 	%p10, %r14, 0;
	@%p10 bra 	$L__BB2_13;
	mad.lo.s32 	%r37, %r34, %r23, %r1;
	neg.s32 	%r36, %r14;
$L__BB2_12:
	.pragma "nounroll";
	mul.wide.s32 	%rd97, %r37, 4;
	add.s64 	%rd98, %rd1, %rd97;
	add.s64 	%rd99, %rd2, %rd97;
	add.s64 	%rd100, %rd3, %rd97;
	ld.global.f32 	%f85, [%rd100];
	ld.global.f32 	%f86, [%rd99];
	add.f32 	%f87, %f85, %f86;
	st.global.f32 	[%rd98], %f87;
	add.s32 	%r37, %r37, %r23;
	add.s32 	%r36, %r36, 1;
	setp.ne.s32 	%p11, %r36, 0;
	@%p11 bra 	$L__BB2_12;
$L__BB2_13:
	ret;

}


// ===== COMPILED SASS (sm_100) =====

	.target	sm_100

	.elftype	@"ET_EXEC"


//--------------------- .note.nv.tkinfo           --------------------------
	.section	.note.nv.tkinfo,"",@"SHT_NOTE"
	.sectionflags	@"SHF_NOTE_NV_TKINFO"
	.tkinfo
        /*0018*/ 	.word	0x00000002
        /*0030*/ 	.string	""
        /*0030*/ 	.string	"ptxas"
        /*0030*/ 	.string	"Cuda compilation tools, release 13.0, V13.0.88"
        /*0030*/ 	.string	"Build cuda_13.0.r13.0/compiler.36424714_0"
        /*0030*/ 	.string	"-arch sm_100 -m 64 "



//--------------------- .note.nv.cuinfo           --------------------------
	.section	.note.nv.cuinfo,"",@"SHT_NOTE"
	.sectionflags	@"SHF_NOTE_NV_CUINFO"
        /*0018*/ 	.short	0x0002
        /*001a*/ 	.short	0x0064
        /*001c*/ 	.short	0x0082
	.zero		2


//--------------------- .nv.info                  --------------------------
	.section	.nv.info,"",@"SHT_CUDA_INFO"
	.align	4


	//----- nvinfo : EIATTR_REGCOUNT
	.align		4
        /*0000*/ 	.byte	0x04, 0x2f
        /*0002*/ 	.short	(.L_1 - .L_0)
	.align		4
.L_0:
        /*0004*/ 	.word	index@(_Z13matrixElementPfS_S_i)
        /*0008*/ 	.word	0x0000000c


	//----- nvinfo : EIATTR_FRAME_SIZE
	.align		4
.L_1:
        /*000c*/ 	.byte	0x04, 0x11
        /*000e*/ 	.short	(.L_3 - .L_2)
	.align		4
.L_2:
        /*0010*/ 	.word	index@(_Z13matrixElementPfS_S_i)
        /*0014*/ 	.word	0x00000000


	//----- nvinfo : EIATTR_REGCOUNT
	.align		4
.L_3:
        /*0018*/ 	.byte	0x04, 0x2f
        /*001a*/ 	.short	(.L_5 - .L_4)
	.align		4
.L_4:
        /*001c*/ 	.word	index@(_Z9matrixRowPfS_S_i)
        /*0020*/ 	.word	0x00000014


	//----- nvinfo : EIATTR_FRAME_SIZE
	.align		4
.L_5:
        /*0024*/ 	.byte	0x04, 0x11
        /*0026*/ 	.short	(.L_7 - .L_6)
	.align		4
.L_6:
        /*0028*/ 	.word	index@(_Z9matrixRowPfS_S_i)
        /*002c*/ 	.word	0x00000000


	//----- nvinfo : EIATTR_REGCOUNT
	.align		4
.L_7:
        /*0030*/ 	.byte	0x04, 0x2f
        /*0032*/ 	.short	(.L_9 - .L_8)
	.align		4
.L_8:
        /*0034*/ 	.word	index@(_Z12matrixColumnPfS_S_i)
        /*0038*/ 	.word	0x0000001c


	//----- nvinfo : EIATTR_FRAME_SIZE
	.align		4
.L_9:
        /*003c*/ 	.byte	0x04, 0x11
        /*003e*/ 	.short	(.L_11 - .L_10)
	.align		4
.L_10:
        /*0040*/ 	.word	index@(_Z12matrixColumnPfS_S_i)
        /*0044*/ 	.word	0x00000000


	//----- nvinfo : EIATTR_MIN_STACK_SIZE
	.align		4
.L_11:
        /*0048*/ 	.byte	0x04, 0x12
        /*004a*/ 	.short	(.L_13 - .L_12)
	.align		4
.L_12:
        /*004c*/ 	.word	index@(_Z12matrixColumnPfS_S_i)
        /*0050*/ 	.word	0x00000000


	//----- nvinfo : EIATTR_MIN_STACK_SIZE
	.align		4
.L_13:
        /*0054*/ 	.byte	0x04, 0x12
        /*0056*/ 	.short	(.L_15 - .L_14)
	.align		4
.L_14:
        /*0058*/ 	.word	index@(_Z9matrixRowPfS_S_i)
        /*005c*/ 	.word	0x00000000


	//----- nvinfo : EIATTR_MIN_STACK_SIZE
	.align		4
.L_15:
        /*0060*/ 	.byte	0x04, 0x12
        /*0062*/ 	.short	(.L_17 - .L_16)
	.align		4
.L_16:
        /*0064*/ 	.word	index@(_Z13matrixElementPfS_S_i)
        /*0068*/ 	.word	0x00000000
.L_17:


//--------------------- .nv.compat                --------------------------
	.section	.nv.compat,"",@"SHT_CUDA_COMPAT_INFO"
	.align	4
        /*0000*/ 	.byte	0x02, 0x09, 0x00, 0x00, 0x02, 0x02, 0x01, 0x00, 0x02, 0x05, 0x05, 0x00, 0x03, 0x07, 0x01, 0x01
        /*0010*/ 	.byte	0x02, 0x03, 0x00, 0x00, 0x02, 0x06, 0x01, 0x00, 0x04, 0x0b, 0x08, 0x00, 0x09, 0x00, 0x00, 0x00
        /*0020*/ 	.byte	0x00, 0x00, 0x00, 0x00


//--------------------- .nv.info._Z12matrixColumnPfS_S_i --------------------------
	.section	.nv.info._Z12matrixColumnPfS_S_i,"",@"SHT_CUDA_INFO"
	.sectionflags	@""
	.align	4


	//----- nvinfo : EIATTR_CUDA_API_VERSION
	.align		4
        /*0000*/ 	.byte	0x04, 0x37
        /*0002*/ 	.short	(.L_19 - .L_18)
.L_18:
        /*0004*/ 	.word	0x00000082


	//----- nvinfo : EIATTR_KPARAM_INFO
	.align		4
.L_19:
        /*0008*/ 	.byte	0x04, 0x17
        /*000a*/ 	.short	(.L_21 - .L_20)
.L_20:
        /*000c*/ 	.word	0x00000000
        /*0010*/ 	.short	0x0003
        /*0012*/ 	.short	0x0018
        /*0014*/ 	.byte	0x00, 0xf0, 0x11, 0x00


	//----- nvinfo : EIATTR_KPARAM_INFO
	.align		4
.L_21:
        /*0018*/ 	.byte	0x04, 0x17
        /*001a*/ 	.short	(.L_23 - .L_22)
.L_22:
        /*001c*/ 	.word	0x00000000
        /*0020*/ 	.short	0x0002
        /*0022*/ 	.short	0x0010
        /*0024*/ 	.byte	0x00, 0xf5, 0x21, 0x00


	//----- nvinfo : EIATTR_KPARAM_INFO
	.align		4
.L_23:
        /*0028*/ 	.byte	0x04, 0x17
        /*002a*/ 	.short	(.L_25 - .L_24)
.L_24:
        /*002c*/ 	.word	0x00000000
        /*0030*/ 	.short	0x0001
        /*0032*/ 	.short	0x0008
        /*0034*/ 	.byte	0x00, 0xf5, 0x21, 0x00


	//----- nvinfo : EIATTR_KPARAM_INFO
	.align		4
.L_25:
        /*0038*/ 	.byte	0x04, 0x17
        /*003a*/ 	.short	(.L_27 - .L_26)
.L_26:
        /*003c*/ 	.word	0x00000000
        /*0040*/ 	.short	0x0000
        /*0042*/ 	.short	0x0000
        /*0044*/ 	.byte	0x00, 0xf5, 0x21, 0x00


	//----- nvinfo : EIATTR_SPARSE_MMA_MASK
	.align		4
.L_27:
        /*0048*/ 	.byte	0x03, 0x50
        /*004a*/ 	.short	0x0000


	//----- nvinfo : EIATTR_MAXREG_COUNT
	.align		4
        /*004c*/ 	.byte	0x03, 0x1b
        /*004e*/ 	.short	0x00ff


	//----- nvinfo : EIATTR_MERCURY_ISA_VERSION
	.align		4
        /*0050*/ 	.byte	0x03, 0x5f
        /*0052*/ 	.short	0x0101


	//----- nvinfo : EIATTR_VRC_CTA_INIT_COUNT
	.align		4
        /*0054*/ 	.byte	0x02, 0x4a
	.zero		1
	.zero		1


	//----- nvinfo : EIATTR_EXIT_INSTR_OFFSETS
	.align		4
        /*0058*/ 	.byte	0x04, 0x1c
        /*005a*/ 	.short	(.L_29 - .L_28)


	//   ....[0]....
.L_28:
        /*005c*/ 	.word	0x00000080


	//   ....[1]....
        /*0060*/ 	.word	0x000008a0


	//   ....[2]....
        /*0064*/ 	.word	0x00000cc0


	//   ....[3]....
        /*0068*/ 	.word	0x00000f20


	//   ....[4]....
        /*006c*/ 	.word	0x00001030


	//----- nvinfo : EIATTR_CBANK_PARAM_SIZE
	.align		4
.L_29:
        /*0070*/ 	.byte	0x03, 0x19
        /*0072*/ 	.short	0x001c


	//----- nvinfo : EIATTR_PARAM_CBANK
	.align		4
        /*0074*/ 	.byte	0x04, 0x0a
        /*0076*/ 	.short	(.L_31 - .L_30)
	.align		4
.L_30:
        /*0078*/ 	.word	index@(.nv.constant0._Z12matrixColumnPfS_S_i)
        /*007c*/ 	.short	0x0380
        /*007e*/ 	.short	0x001c


	//----- nvinfo : EIATTR_SW_WAR
	.align		4
.L_31:
        /*0080*/ 	.byte	0x04, 0x36
        /*0082*/ 	.short	(.L_33 - .L_32)
.L_32:
        /*0084*/ 	.word	0x00000008
.L_33:


//--------------------- .nv.info._Z9matrixRowPfS_S_i --------------------------
	.section	.nv.info._Z9matrixRowPfS_S_i,"",@"SHT_CUDA_INFO"
	.sectionflags	@""
	.align	4


	//----- nvinfo : EIATTR_CUDA_API_VERSION
	.align		4
        /*0000*/ 	.byte	0x04, 0x37
        /*0002*/ 	.short	(.L_35 - .L_34)
.L_34:
        /*0004*/ 	.word	0x00000082


	//----- nvinfo : EIATTR_KPARAM_INFO
	.align		4
.L_35:
        /*0008*/ 	.byte	0x04, 0x17
        /*000a*/ 	.short	(.L_37 - .L_36)
.L_36:
        /*000c*/ 	.word	0x00000000
        /*0010*/ 	.short	0x0003
        /*0012*/ 	.short	0x0018
        /*0014*/ 	.byte	0x00, 0xf0, 0x11, 0x00


	//----- nvinfo : EIATTR_KPARAM_INFO
	.align		4
.L_37:
        /*0018*/ 	.byte	0x04, 0x17
        /*001a*/ 	.short	(.L_39 - .L_38)
.L_38:
        /*001c*/ 	.word	0x00000000
        /*0020*/ 	.short	0x0002
        /*0022*/ 	.short	0x0010
        /*0024*/ 	.byte	0x00, 0xf5, 0x21, 0x00


	//----- nvinfo : EIATTR_KPARAM_INFO
	.align		4
.L_39:
        /*0028*/ 	.byte	0x04, 0x17
        /*002a*/ 	.short	(.L_41 - .L_40)
.L_40:
        /*002c*/ 	.word	0x00000000
        /*0030*/ 	.short	0x0001
        /*0032*/ 	.short	0x0008
        /*0034*/ 	.byte	0x00, 0xf5, 0x21, 0x00


	//----- nvinfo : EIATTR_KPARAM_INFO
	.align		4
.L_41:
        /*0038*/ 	.byte	0x04, 0x17
        /*003a*/ 	.short	(.L_43 - .L_42)
.L_42:
        /*003c*/ 	.word	0x00000000
        /*0040*/ 	.short	0x0000
        /*0042*/ 	.short	0x0000
        /*0044*/ 	.byte	0x00, 0xf5, 0x21, 0x00


	//----- nvinfo : EIATTR_SPARSE_MMA_MASK
	.align		4
.L_43:
        /*0048*/ 	.byte	0x03, 0x50
        /*004a*/ 	.short	0x0000


	//----- nvinfo : EIATTR_MAXREG_COUNT
	.align		4
        /*004c*/ 	.byte	0x03, 0x1b
        /*004e*/ 	.short	0x00ff


	//----- nvinfo : EIATTR_MERCURY_ISA_VERSION
	.align		4
        /*0050*/ 	.byte	0x03, 0x5f
        /*0052*/ 	.short	0x0101


	//----- nvinfo : EIATTR_VRC_CTA_INIT_COUNT
	.align		4
        /*0054*/ 	.byte	0x02, 0x4a
	.zero		1
	.zero		1


	//----- nvinfo : EIATTR_EXIT_INSTR_OFFSETS
	.align		4
        /*0058*/ 	.byte	0x04, 0x1c
        /*005a*/ 	.short	(.L_45 - .L_44)


	//   ....[0]....
.L_44:
        /*005c*/ 	.word	0x00000080


	//   ....[1]....
        /*0060*/ 	.word	0x000006a0


	//   ....[2]....
        /*0064*/ 	.word	0x00000a30


	//   ....[3]....
        /*0068*/ 	.word	0x00000cc0


	//   ....[4]....
        /*006c*/ 	.word	0x00000eb0


	//----- nvinfo : EIATTR_CBANK_PARAM_SIZE
	.align		4
.L_45:
        /*0070*/ 	.byte	0x03, 0x19
        /*0072*/ 	.short	0x001c


	//----- nvinfo : EIATTR_PARAM_CBANK
	.align		4
        /*0074*/ 	.byte	0x04, 0x0a
        /*0076*/ 	.short	(.L_47 - .L_46)
	.align		4
.L_46:
        /*0078*/ 	.word	index@(.nv.constant0._Z9matrixRowPfS_S_i)
        /*007c*/ 	.short	0x0380
        /*007e*/ 	.short	0x001c


	//----- nvinfo : EIATTR_SW_WAR
	.align		4
.L_47:
        /*0080*/ 	.byte	0x04, 0x36
        /*0082*/ 	.short	(.L_49 - .L_48)
.L_48:
        /*0084*/ 	.word	0x00000008
.L_49:


//--------------------- .nv.info._Z13matrixElementPfS_S_i --------------------------
	.section	.nv.info._Z13matrixElementPfS_S_i,"",@"SHT_CUDA_INFO"
	.sectionflags	@""
	.align	4


	//----- nvinfo : EIATTR_CUDA_API_VERSION
	.align		4
        /*0000*/ 	.byte	0x04, 0x37
        /*0002*/ 	.short	(.L_51 - .L_50)
.L_50:
        /*0004*/ 	.word	0x00000082


	//----- nvinfo : EIATTR_KPARAM_INFO
	.align		4
.L_51:
        /*0008*/ 	.byte	0x04, 0x17
        /*000a*/ 	.short	(.L_53 - .L_52)
.L_52:
        /*000c*/ 	.word	0x00000000
        /*0010*/ 	.short	0x0003
        /*0012*/ 	.short	0x0018
        /*0014*/ 	.byte	0x00, 0xf0, 0x11, 0x00


	//----- nvinfo : EIATTR_KPARAM_INFO
	.align		4
.L_53:
        /*0018*/ 	.byte	0x04, 0x17
        /*001a*/ 	.short	(.L_55 - .L_54)
.L_54:
        /*001c*/ 	.word	0x00000000
        /*0020*/ 	.short	0x0002
        /*0022*/ 	.short	0x0010
        /*0024*/ 	.byte	0x00, 0xf5, 0x21, 0x00


	//----- nvinfo : EIATTR_KPARAM_INFO
	.align		4
.L_55:
        /*0028*/ 	.byte	0x04, 0x17
        /*002a*/ 	.short	(.L_57 - .L_56)
.L_56:
        /*002c*/ 	.word	0x00000000
        /*0030*/ 	.short	0x0001
        /*0032*/ 	.short	0x0008
        /*0034*/ 	.byte	0x00, 0xf5, 0x21, 0x00


	//----- nvinfo : EIATTR_KPARAM_INFO
	.align		4
.L_57:
        /*0038*/ 	.byte	0x04, 0x17
        /*003a*/ 	.short	(.L_59 - .L_58)
.L_58:
        /*003c*/ 	.word	0x00000000
        /*0040*/ 	.short	0x0000
        /*0042*/ 	.short	0x0000
        /*0044*/ 	.byte	0x00, 0xf5, 0x21, 0x00


	//----- nvinfo : EIATTR_SPARSE_MMA_MASK
	.align		4
.L_59:
        /*0048*/ 	.byte	0x03, 0x50
        /*004a*/ 	.short	0x0000


	//----- nvinfo : EIATTR_MAXREG_COUNT
	.align		4
        /*004c*/ 	.byte	0x03, 0x1b
        /*004e*/ 	.short	0x00ff


	//----- nvinfo : EIATTR_MERCURY_ISA_VERSION
	.align		4
        /*0050*/ 	.byte	0x03, 0x5f
        /*0052*/ 	.short	0x0101


	//----- nvinfo : EIATTR_VRC_CTA_INIT_COUNT
	.align		4
        /*0054*/ 	.byte	0x02, 0x4a
	.zero		1
	.zero		1


	//----- nvinfo : EIATTR_EXIT_INSTR_OFFSETS
	.align		4
        /*0058*/ 	.byte	0x04, 0x1c
        /*005a*/ 	.short	(.L_61 - .L_60)


	//   ....[0]....
.L_60:
        /*005c*/ 	.word	0x000000c0


	//   ....[1]....
        /*0060*/ 	.word	0x00000190


	//----- nvinfo : EIATTR_CBANK_PARAM_SIZE
	.align		4
.L_61:
        /*0064*/ 	.byte	0x03, 0x19
        /*0066*/ 	.short	0x001c


	//----- nvinfo : EIATTR_PARAM_CBANK
	.align		4
        /*0068*/ 	.byte	0x04, 0x0a
        /*006a*/ 	.short	(.L_63 - .L_62)
	.align		4
.L_62:
        /*006c*/ 	.word	index@(.nv.constant0._Z13matrixElementPfS_S_i)
        /*0070*/ 	.short	0x0380
        /*0072*/ 	.short	0x001c


	//----- nvinfo : EIATTR_SW_WAR
	.align		4
.L_63:
        /*0074*/ 	.byte	0x04, 0x36
        /*0076*/ 	.short	(.L_65 - .L_64)
.L_64:
        /*0078*/ 	.word	0x00000008
.L_65:


//--------------------- .nv.callgraph             --------------------------
	.section	.nv.callgraph,"",@"SHT_CUDA_CALLGRAPH"
	.align	4
	.sectionentsize	8
	.align		4
        /*0000*/ 	.word	0x00000000
	.align		4
        /*0004*/ 	.word	0xffffffff
	.align		4
        /*0008*/ 	.word	0x00000000
	.align		4
        /*000c*/ 	.word	0xfffffffe
	.align		4
        /*0010*/ 	.word	0x00000000
	.align		4
        /*0014*/ 	.word	0xfffffffd
	.align		4
        /*0018*/ 	.word	0x00000000
	.align		4
        /*001c*/ 	.word	0xfffffffc


//--------------------- .text._Z12matrixColumnPfS_S_i --------------------------
	.section	.text._Z12matrixColumnPfS_S_i,"ax",@progbits
	.align	128
        .global         _Z12matrixColumnPfS_S_i
        .type           _Z12matrixColumnPfS_S_i,@function
        .size           _Z12matrixColumnPfS_S_i,(.L_x_13 - _Z12matrixColumnPfS_S_i)
        .other          _Z12matrixColumnPfS_S_i,@"STO_CUDA_ENTRY STV_DEFAULT"
_Z12matrixColumnPfS_S_i:
.text._Z12matrixColumnPfS_S_i:
[----:B------:R-:W-:Y:S01]  /*0000*/  LDC R1, c[0x0][0x37c] ;  /* 0x0000df00ff017b82 */ /* 0x000fe20000000800 */
[----:B------:R-:W0:Y:S07]  /*0010*/  S2R R2, SR_TID.X ;  /* 0x0000000000027919 */ /* 0x000e2e0000002100 */
[----:B------:R-:W0:Y:S08]  /*0020*/  S2UR UR4, SR_CTAID.X ;  /* 0x00000000000479c3 */ /* 0x000e300000002500 */
[----:B------:R-:W0:Y:S08]  /*0030*/  LDC R3, c[0x0][0x360] ;  /* 0x0000d800ff037b82 */ /* 0x000e300000000800 */
[----:B------:R-:W1:Y:S01]  /*0040*/  LDC R0, c[0x0][0x398] ;  /* 0x0000e600ff007b82 */ /* 0x000e620000000800 */
[----:B0-----:R-:W-:Y:S01]  /*0050*/  IMAD R3, R3, UR4, R2 ;  /* 0x0000000403037c24 */ /* 0x001fe2000f8e0202 */
[----:B-1----:R-:W-:-:S04]  /*0060*/  ISETP.GE.AND P0, PT, R0, 0x1, PT ;  /* 0x000000010000780c */ /* 0x002fc80003f06270 */
[----:B------:R-:W-:-:S13]  /*0070*/  ISETP.GE.OR P0, PT, R3, R0, !P0 ;  /* 0x000000000300720c */ /* 0x000fda0004706670 */
[----:B------:R-:W-:Y:S05]  /*0080*/  @P0 EXIT ;  /* 0x000000000000094d */ /* 0x000fea0003800000 */
[C---:B------:R-:W-:Y:S01]  /*0090*/  IADD3 R2, PT, PT, R0.reuse, -0x1, RZ ;  /* 0xffffffff00027810 */ /* 0x040fe20007ffe0ff */
[----:B------:R-:W0:Y:S01]  /*00a0*/  LDCU.64 UR4, c[0x0][0x358] ;  /* 0x00006b00ff0477ac */ /* 0x000e220008000a00 */
[----:B------:R-:W-:Y:S02]  /*00b0*/  LOP3.LUT R20, R0, 0xf, RZ, 0xc0, !PT ;  /* 0x0000000f00147812 */ /* 0x000fe400078ec0ff */
[----:B------:R-:W-:Y:S01]  /*00c0*/  ISETP.GE.U32.AND P1, PT, R2, 0xf, PT ;  /* 0x0000000f0200780c */ /* 0x000fe20003f26070 */
[----:B------:R-:W-:Y:S01]  /*00d0*/  HFMA2 R2, -RZ, RZ, 0, 0 ;  /* 0x00000000ff027431 */ /* 0x000fe200000001ff */
[----:B------:R-:W-:-:S11]  /*00e0*/  ISETP.NE.AND P0, PT, R20, RZ, PT ;  /* 0x000000ff1400720c */ /* 0x000fd60003f05270 */
[----:B------:R-:W-:Y:S05]  /*00f0*/  @!P1 BRA `(.L_x_0) ;  /* 0x0000000400e89947 */ /* 0x000fea0003800000 */
[----:B------:R-:W-:Y:S02]  /*0100*/  LOP3.LUT R2, R0, 0x7ffffff0, RZ, 0xc0, !PT ;  /* 0x7ffffff000027812 */ /* 0x000fe400078ec0ff */
[----:B------:R-:W-:Y:S02]  /*0110*/  MOV R5, R3 ;  /* 0x0000000300057202 */ /* 0x000fe40000000f00 */
[----:B------:R-:W-:-:S07]  /*0120*/  IADD3 R4, PT, PT, -R2, RZ, RZ ;  /* 0x000000ff02047210 */ /* 0x000fce0007ffe1ff */
.L_x_1:
[----:B---3--:R-:W1:Y:S08]  /*0130*/  LDC.64 R14, c[0x0][0x380] ;  /* 0x0000e000ff0e7b82 */ /* 0x008e700000000a00 */
[----:B------:R-:W2:Y:S08]  /*0140*/  LDC.64 R16, c[0x0][0x388] ;  /* 0x0000e200ff107b82 */ /* 0x000eb00000000a00 */
[----:B------:R-:W3:Y:S01]  /*0150*/  LDC.64 R6, c[0x0][0x390] ;  /* 0x0000e400ff067b82 */ /* 0x000ee20000000a00 */
[----:B-1----:R-:W-:-:S05]  /*0160*/  IMAD.WIDE R14, R5, 0x4, R14 ;  /* 0x00000004050e7825 */ /* 0x002fca00078e020e */
[----:B0-----:R-:W4:Y:S01]  /*0170*/  LDG.E R8, desc[UR4][R14.64] ;  /* 0x000000040e087981 */ /* 0x001f22000c1e1900 */
[----:B--2---:R-:W-:-:S05]  /*0180*/  IMAD.WIDE R16, R5, 0x4, R16 ;  /* 0x0000000405107825 */ /* 0x004fca00078e0210 */
[----:B------:R-:W4:Y:S01]  /*0190*/  LDG.E R9, desc[UR4][R16.64] ;  /* 0x0000000410097981 */ /* 0x000f22000c1e1900 */
[----:B------:R-:W-:-:S04]  /*01a0*/  IMAD.WIDE.U32 R10, R0, 0x4, R14 ;  /* 0x00000004000a7825 */ /* 0x000fc800078e000e */
[----:B---3--:R-:W-:-:S04]  /*01b0*/  IMAD.WIDE R6, R5, 0x4, R6 ;  /* 0x0000000405067825 */ /* 0x008fc800078e0206 */
[----:B----4-:R-:W-:Y:S01]  /*01c0*/  FADD R21, R8, R9 ;  /* 0x0000000908157221 */ /* 0x010fe20000000000 */
[----:B------:R-:W-:-:S04]  /*01d0*/  IMAD.WIDE.U32 R8, R0, 0x4, R16 ;  /* 0x0000000400087825 */ /* 0x000fc800078e0010 */
[----:B------:R0:W-:Y:S04]  /*01e0*/  STG.E desc[UR4][R6.64], R21 ;  /* 0x0000001506007986 */ /* 0x0001e8000c101904 */
[----:B------:R-:W2:Y:S04]  /*01f0*/  LDG.E R18, desc[UR4][R10.64] ;  /* 0x000000040a127981 */ /* 0x000ea8000c1e1900 */
[----:B------:R-:W2:Y:S01]  /*0200*/  LDG.E R19, desc[UR4][R8.64] ;  /* 0x0000000408137981 */ /* 0x000ea2000c1e1900 */
[----:B------:R-:W-:-:S04]  /*0210*/  IMAD.WIDE.U32 R12, R0, 0x4, R6 ;  /* 0x00000004000c7825 */ /* 0x000fc800078e0006 */
[----:B------:R-:W-:-:S04]  /*0220*/  IMAD.WIDE.U32 R16, R0, 0x4, R10 ;  /* 0x0000000400107825 */ /* 0x000fc800078e000a */
[----:B------:R-:W-:-:S04]  /*0230*/  IMAD.WIDE.U32 R14, R0, 0x4, R8 ;  /* 0x00000004000e7825 */ /* 0x000fc800078e0008 */
[----:B--2---:R-:W-:-:S05]  /*0240*/  FADD R23, R18, R19 ;  /* 0x0000001312177221 */ /* 0x004fca0000000000 */
[----:B------:R1:W-:Y:S04]  /*0250*/  STG.E desc[UR4][R12.64], R23 ;  /* 0x000000170c007986 */ /* 0x0003e8000c101904 */
[----:B------:R-:W2:Y:S04]  /*0260*/  LDG.E R22, desc[UR4][R16.64] ;  /* 0x0000000410167981 */ /* 0x000ea8000c1e1900 */
[----:B------:R-:W2:Y:S01]  /*0270*/  LDG.E R25, desc[UR4][R14.64] ;  /* 0x000000040e197981 */ /* 0x000ea2000c1e1900 */
[----:B------:R-:W-:-:S04]  /*0280*/  IMAD.WIDE.U32 R18, R0, 0x4, R12 ;  /* 0x0000000400127825 */ /* 0x000fc800078e000c */
[----:B------:R-:W-:-:S04]  /*0290*/  IMAD.WIDE.U32 R10, R0, 0x4, R16 ;  /* 0x00000004000a7825 */ /* 0x000fc800078e0010 */
[----:B0-----:R-:W-:-:S04]  /*02a0*/  IMAD.WIDE.U32 R6, R0, 0x4, R14 ;  /* 0x0000000400067825 */ /* 0x001fc800078e000e */
[----:B--2---:R-:W-:-:S05]  /*02b0*/  FADD R25, R22, R25 ;  /* 0x0000001916197221 */ /* 0x004fca0000000000 */
[----:B------:R0:W-:Y:S04]  /*02c0*/  STG.E desc[UR4][R18.64], R25 ;  /* 0x0000001912007986 */ /* 0x0001e8000c101904 */
[----:B------:R-:W2:Y:S04]  /*02d0*/  LDG.E R21, desc[UR4][R10.64] ;  /* 0x000000040a157981 */ /* 0x000ea8000c1e1900 */
[----:B------:R-:W2:Y:S01]  /*02e0*/  LDG.E R22, desc[UR4][R6.64] ;  /* 0x0000000406167981 */ /* 0x000ea2000c1e1900 */
[----:B------:R-:W-:-:S04]  /*02f0*/  IMAD.WIDE.U32 R8, R0, 0x4, R18 ;  /* 0x0000000400087825 */ /* 0x000fc800078e0012 */
[----:B------:R-:W-:-:S04]  /*0300*/  IMAD.WIDE.U32 R16, R0, 0x4, R10 ;  /* 0x0000000400107825 */ /* 0x000fc800078e000a */
[----:B-1----:R-:W-:-:S04]  /*0310*/  IMAD.WIDE.U32 R12, R0, 0x4, R6 ;  /* 0x00000004000c7825 */ /* 0x002fc800078e0006 */
[----:B--2---:R-:W-:-:S05]  /*0320*/  FADD R21, R21, R22 ;  /* 0x0000001615157221 */ /* 0x004fca0000000000 */
        /* <DEDUP_REMOVED lines=8> */
[----:B------:R-:W3:Y:S04]  /*03b0*/  LDG.E R22, desc[UR4][R10.64] ;  /* 0x000000040a167981 */ /* 0x000ee8000c1e1900 */
[----:B0-----:R-:W3:Y:S01]  /*03c0*/  LDG.E R25, desc[UR4][R6.64] ;  /* 0x0000000406197981 */ /* 0x001ee2000c1e1900 */
[----:B------:R-:W-:-:S04]  /*03d0*/  IMAD.WIDE.U32 R18, R0, 0x4, R14 ;  /* 0x0000000400127825 */ /* 0x000fc800078e000e */
[----:B------:R-:W-:-:S04]  /*03e0*/  IMAD.WIDE.U32 R16, R0, 0x4, R10 ;  /* 0x0000000400107825 */ /* 0x000fc800078e000a */
[----:B-1----:R-:W-:-:S04]  /*03f0*/  IMAD.WIDE.U32 R8, R0, 0x4, R6 ;  /* 0x0000000400087825 */ /* 0x002fc800078e0006 */
[----:B---3--:R-:W-:-:S05]  /*0400*/  FADD R25, R22, R25 ;  /* 0x0000001916197221 */ /* 0x008fca0000000000 */
[----:B------:R0:W-:Y:S04]  /*0410*/  STG.E desc[UR4][R18.64], R25 ;  /* 0x0000001912007986 */ /* 0x0001e8000c101904 */
[----:B------:R-:W3:Y:S04]  /*0420*/  LDG.E R21, desc[UR4][R16.64] ;  /* 0x0000000410157981 */ /* 0x000ee8000c1e1900 */
[----:B------:R-:W3:Y:S01]  /*0430*/  LDG.E R22, desc[UR4][R8.64] ;  /* 0x0000000408167981 */ /* 0x000ee2000c1e1900 */
[----:B------:R-:W-:-:S04]  /*0440*/  IMAD.WIDE.U32 R12, R0, 0x4, R18 ;  /* 0x00000004000c7825 */ /* 0x000fc800078e0012 */
[----:B------:R-:W-:-:S04]  /*0450*/  IMAD.WIDE.U32 R10, R0, 0x4, R16 ;  /* 0x00000004000a7825 */ /* 0x000fc800078e0010 */
[----:B------:R-:W-:-:S04]  /*0460*/  IMAD.WIDE.U32 R6, R0, 0x4, R8 ;  /* 0x0000000400067825 */ /* 0x000fc800078e0008 */
[----:B---3--:R-:W-:-:S05]  /*0470*/  FADD R21, R21, R22 ;  /* 0x0000001615157221 */ /* 0x008fca0000000000 */
[----:B------:R1:W-:Y:S04]  /*0480*/  STG.E desc[UR4][R12.64], R21 ;  /* 0x000000150c007986 */ /* 0x0003e8000c101904 */
[----:B------:R-:W3:Y:S04]  /*0490*/  LDG.E R22, desc[UR4][R10.64] ;  /* 0x000000040a167981 */ /* 0x000ee8000c1e1900 */
[----:B--2---:R-:W3:Y:S01]  /*04a0*/  LDG.E R23, desc[UR4][R6.64] ;  /* 0x0000000406177981 */ /* 0x004ee2000c1e1900 */
[----:B------:R-:W-:-:S04]  /*04b0*/  IMAD.WIDE.U32 R14, R0, 0x4, R12 ;  /* 0x00000004000e7825 */ /* 0x000fc800078e000c */
[----:B------:R-:W-:-:S04]  /*04c0*/  IMAD.WIDE.U32 R16, R0, 0x4, R10 ;  /* 0x0000000400107825 */ /* 0x000fc800078e000a */
[----:B------:R-:W-:-:S04]  /*04d0*/  IMAD.WIDE.U32 R8, R0, 0x4, R6 ;  /* 0x0000000400087825 */ /* 0x000fc800078e0006 */
[----:B---3--:R-:W-:-:S05]  /*04e0*/  FADD R23, R22, R23 ;  /* 0x0000001716177221 */ /* 0x008fca0000000000 */
[----:B------:R2:W-:Y:S04]  /*04f0*/  STG.E desc[UR4][R14.64], R23 ;  /* 0x000000170e007986 */ /* 0x0005e8000c101904 */
[----:B------:R-:W3:Y:S04]  /*0500*/  LDG.E R22, desc[UR4][R16.64] ;  /* 0x0000000410167981 */ /* 0x000ee8000c1e1900 */
[----:B0-----:R-:W3:Y:S01]  /*0510*/  LDG.E R25, desc[UR4][R8.64] ;  /* 0x0000000408197981 */ /* 0x001ee2000c1e1900 */
[----:B------:R-:W-:-:S04]  /*0520*/  IMAD.WIDE.U32 R18, R0, 0x4, R14 ;  /* 0x0000000400127825 */ /* 0x000fc800078e000e */
[----:B------:R-:W-:-:S04]  /*0530*/  IMAD.WIDE.U32 R10, R0, 0x4, R16 ;  /* 0x00000004000a7825 */ /* 0x000fc800078e0010 */
[----:B------:R-:W-:-:S04]  /*0540*/  IMAD.WIDE.U32 R6, R0, 0x4, R8 ;  /* 0x0000000400067825 */ /* 0x000fc800078e0008 */
[----:B---3--:R-:W-:-:S05]  /*0550*/  FADD R25, R22, R25 ;  /* 0x0000001916197221 */ /* 0x008fca0000000000 */
[----:B------:R0:W-:Y:S04]  /*0560*/  STG.E desc[UR4][R18.64], R25 ;  /* 0x0000001912007986 */ /* 0x0001e8000c101904 */
[----:B-1----:R-:W3:Y:S04]  /*0570*/  LDG.E R21, desc[UR4][R10.64] ;  /* 0x000000040a157981 */ /* 0x002ee8000c1e1900 */
[----:B------:R-:W3:Y:S01]  /*0580*/  LDG.E R22, desc[UR4][R6.64] ;  /* 0x0000000406167981 */ /* 0x000ee2000c1e1900 */
[----:B------:R-:W-:-:S04]  /*0590*/  IMAD.WIDE.U32 R12, R0, 0x4, R18 ;  /* 0x00000004000c7825 */ /* 0x000fc800078e0012 */
[----:B--2---:R-:W-:-:S04]  /*05a0*/  IMAD.WIDE.U32 R14, R0, 0x4, R10 ;  /* 0x00000004000e7825 */ /* 0x004fc800078e000a */
[----:B------:R-:W-:-:S04]  /*05b0*/  IMAD.WIDE.U32 R8, R0, 0x4, R6 ;  /* 0x0000000400087825 */ /* 0x000fc800078e0006 */
[----:B---3--:R-:W-:-:S05]  /*05c0*/  FADD R21, R21, R22 ;  /* 0x0000001615157221 */ /* 0x008fca0000000000 */
        /* <DEDUP_REMOVED lines=11> */
[----:B-1----:R-:W-:-:S04]  /*0680*/  IMAD.WIDE.U32 R12, R0, 0x4, R10 ;  /* 0x00000004000c7825 */ /* 0x002fc800078e000a */
[----:B------:R-:W-:-:S04]  /*0690*/  IMAD.WIDE.U32 R8, R0, 0x4, R6 ;  /* 0x0000000400087825 */ /* 0x000fc800078e0006 */
        /* <DEDUP_REMOVED lines=23> */
[----:B------:R-:W2:Y:S04]  /*0810*/  LDG.E R10, desc[UR4][R10.64] ;  /* 0x000000040a0a7981 */ /* 0x000ea8000c1e1900 */
[----:B------:R-:W2:Y:S01]  /*0820*/  LDG.E R7, desc[UR4][R6.64] ;  /* 0x0000000406077981 */ /* 0x000ea2000c1e1900 */
[----:B------:R-:W-:-:S04]  /*0830*/  IADD3 R4, PT, PT, R4, 0x10, RZ ;  /* 0x0000001004047810 */ /* 0x000fc80007ffe0ff */
[----:B------:R-:W-:Y:S01]  /*0840*/  ISETP.NE.AND P1, PT, R4, RZ, PT ;  /* 0x000000ff0400720c */ /* 0x000fe20003f25270 */
[C---:B-1----:R-:W-:Y:S01]  /*0850*/  IMAD.WIDE.U32 R14, R0.reuse, 0x4, R18 ;  /* 0x00000004000e7825 */ /* 0x042fe200078e0012 */
[----:B------:R-:W-:-:S03]  /*0860*/  LEA R5, R0, R5, 0x4 ;  /* 0x0000000500057211 */ /* 0x000fc600078e20ff */
[----:B--2---:R-:W-:-:S05]  /*0870*/  FADD R17, R10, R7 ;  /* 0x000000070a117221 */ /* 0x004fca0000000000 */
[----:B------:R3:W-:Y:S03]  /*0880*/  STG.E desc[UR4][R14.64], R17 ;  /* 0x000000110e007986 */ /* 0x0007e6000c101904 */
[----:B------:R-:W-:Y:S05]  /*0890*/  @P1 BRA `(.L_x_1) ;  /* 0xfffffff800241947 */ /* 0x000fea000383ffff */
.L_x_0:
[----:B0-----:R-:W-:Y:S05]  /*08a0*/  @!P0 EXIT ;  /* 0x000000000000894d */ /* 0x001fea0003800000 */
[----:B------:R-:W-:Y:S02]  /*08b0*/  ISETP.GE.U32.AND P0, PT, R20, 0x8, PT ;  /* 0x000000081400780c */ /* 0x000fe40003f06070 */
[----:B---3--:R-:W-:-:S04]  /*08c0*/  LOP3.LUT R18, R0, 0x7, RZ, 0xc0, !PT ;  /* 0x0000000700127812 */ /* 0x008fc800078ec0ff */
[----:B------:R-:W-:-:S07]  /*08d0*/  ISETP.NE.AND P1, PT, R18, RZ, PT ;  /* 0x000000ff1200720c */ /* 0x000fce0003f25270 */
[----:B------:R-:W-:Y:S06]  /*08e0*/  @!P0 BRA `(.L_x_2) ;  /* 0x0000000000f48947 */ /* 0x000fec0003800000 */
[----:B------:R-:W0:Y:S01]  /*08f0*/  LDC.64 R4, c[0x0][0x380] ;  /* 0x0000e000ff047b82 */ /* 0x000e220000000a00 */
[----:B------:R-:W-:-:S07]  /*0900*/  IMAD R11, R2, R0, R3 ;  /* 0x00000000020b7224 */ /* 0x000fce00078e0203 */
[----:B------:R-:W1:Y:S08]  /*0910*/  LDC.64 R6, c[0x0][0x388] ;  /* 0x0000e200ff067b82 */ /* 0x000e700000000a00 */
[----:B------:R-:W2:Y:S01]  /*0920*/  LDC.64 R8, c[0x0][0x390] ;  /* 0x0000e400ff087b82 */ /* 0x000ea20000000a00 */
[----:B0-----:R-:W-:-:S05]  /*0930*/  IMAD.WIDE R4, R11, 0x4, R4 ;  /* 0x000000040b047825 */ /* 0x001fca00078e0204 */
[----:B------:R-:W3:Y:S01]  /*0940*/  LDG.E R10, desc[UR4][R4.64] ;  /* 0x00000004040a7981 */ /* 0x000ee2000c1e1900 */
[----:B-1----:R-:W-:-:S05]  /*0950*/  IMAD.WIDE R6, R11, 0x4, R6 ;  /* 0x000000040b067825 */ /* 0x002fca00078e0206 */
[----:B------:R-:W3:Y:S01]  /*0960*/  LDG.E R13, desc[UR4][R6.64] ;  /* 0x00000004060d7981 */ /* 0x000ee2000c1e1900 */
[----:B--2---:R-:W-:-:S04]  /*0970*/  IMAD.WIDE R8, R11, 0x4, R8 ;  /* 0x000000040b087825 */ /* 0x004fc800078e0208 */
[----:B---3--:R-:W-:Y:S01]  /*0980*/  FADD R19, R10, R13 ;  /* 0x0000000d0a137221 */ /* 0x008fe20000000000 */
[----:B------:R-:W-:-:S04]  /*0990*/  IMAD.WIDE.U32 R10, R0, 0x4, R4 ;  /* 0x00000004000a7825 */ /* 0x000fc800078e0004 */
[C---:B------:R-:W-:Y:S01]  /*09a0*/  IMAD.WIDE.U32 R12, R0.reuse, 0x4, R6 ;  /* 0x00000004000c7825 */ /* 0x040fe200078e0006 */
        /* <DEDUP_REMOVED lines=11> */
[----:B0-----:R-:W-:-:S04]  /*0a60*/  IMAD.WIDE.U32 R8, R0, 0x4, R4 ;  /* 0x0000000400087825 */ /* 0x001fc800078e0004 */
[----:B------:R-:W-:-:S04]  /*0a70*/  IMAD.WIDE.U32 R10, R0, 0x4, R6 ;  /* 0x00000004000a7825 */ /* 0x000fc800078e0006 */
        /* <DEDUP_REMOVED lines=10> */
[----:B-1----:R-:W3:Y:S01]  /*0b20*/  LDG.E R21, desc[UR4][R6.64] ;  /* 0x0000000406157981 */ /* 0x002ee2000c1e1900 */
        /* <DEDUP_REMOVED lines=12> */
[----:B--2---:R-:W2:Y:S04]  /*0bf0*/  LDG.E R19, desc[UR4][R4.64] ;  /* 0x0000000404137981 */ /* 0x004ea8000c1e1900 */
[----:B------:R-:W2:Y:S01]  /*0c00*/  LDG.E R20, desc[UR4][R6.64] ;  /* 0x0000000406147981 */ /* 0x000ea2000c1e1900 */
[----:B------:R-:W-:-:S04]  /*0c10*/  IMAD.WIDE.U32 R12, R0, 0x4, R16 ;  /* 0x00000004000c7825 */ /* 0x000fc800078e0010 */
[----:B------:R-:W-:-:S04]  /*0c20*/  IMAD.WIDE.U32 R8, R0, 0x4, R4 ;  /* 0x0000000400087825 */ /* 0x000fc800078e0004 */
[----:B------:R-:W-:-:S04]  /*0c30*/  IMAD.WIDE.U32 R10, R0, 0x4, R6 ;  /* 0x00000004000a7825 */ /* 0x000fc800078e0006 */
[----:B--2---:R-:W-:-:S05]  /*0c40*/  FADD R19, R19, R20 ;  /* 0x0000001413137221 */ /* 0x004fca0000000000 */
[----:B------:R2:W-:Y:S04]  /*0c50*/  STG.E desc[UR4][R12.64], R19 ;  /* 0x000000130c007986 */ /* 0x0005e8000c101904 */
[----:B------:R-:W0:Y:S04]  /*0c60*/  LDG.E R8, desc[UR4][R8.64] ;  /* 0x0000000408087981 */ /* 0x000e28000c1e1900 */
[----:B------:R-:W0:Y:S01]  /*0c70*/  LDG.E R11, desc[UR4][R10.64] ;  /* 0x000000040a0b7981 */ /* 0x000e22000c1e1900 */
[----:B-1----:R-:W-:Y:S01]  /*0c80*/  IMAD.WIDE.U32 R14, R0, 0x4, R12 ;  /* 0x00000004000e7825 */ /* 0x002fe200078e000c */
[----:B------:R-:W-:-:S03]  /*0c90*/  IADD3 R2, PT, PT, R2, 0x8, RZ ;  /* 0x0000000802027810 */ /* 0x000fc60007ffe0ff */
[----:B0-----:R-:W-:-:S05]  /*0ca0*/  FADD R17, R8, R11 ;  /* 0x0000000b08117221 */ /* 0x001fca0000000000 */
[----:B------:R2:W-:Y:S02]  /*0cb0*/  STG.E desc[UR4][R14.64], R17 ;  /* 0x000000110e007986 */ /* 0x0005e4000c101904 */
.L_x_2:
[----:B------:R-:W-:Y:S05]  /*0cc0*/  @!P1 EXIT ;  /* 0x000000000000994d */ /* 0x000fea0003800000 */
[----:B------:R-:W-:Y:S02]  /*0cd0*/  ISETP.GE.U32.AND P0, PT, R18, 0x4, PT ;  /* 0x000000041200780c */ /* 0x000fe40003f06070 */
[----:B------:R-:W-:-:S04]  /*0ce0*/  LOP3.LUT R4, R0, 0x3, RZ, 0xc0, !PT ;  /* 0x0000000300047812 */ /* 0x000fc800078ec0ff */
[----:B------:R-:W-:-:S07]  /*0cf0*/  ISETP.NE.AND P1, PT, R4, RZ, PT ;  /* 0x000000ff0400720c */ /* 0x000fce0003f25270 */
[----:B------:R-:W-:Y:S06]  /*0d00*/  @!P0 BRA `(.L_x_3) ;  /* 0x0000000000848947 */ /* 0x000fec0003800000 */
[----:B------:R-:W0:Y:S01]  /*0d10*/  LDC.64 R6, c[0x0][0x380] ;  /* 0x0000e000ff067b82 */ /* 0x000e220000000a00 */
[----:B--2---:R-:W-:-:S07]  /*0d20*/  IMAD R13, R2, R0, R3 ;  /* 0x00000000020d7224 */ /* 0x004fce00078e0203 */
[----:B------:R-:W1:Y:S08]  /*0d30*/  LDC.64 R8, c[0x0][0x388] ;  /* 0x0000e200ff087b82 */ /* 0x000e700000000a00 */
[----:B------:R-:W2:Y:S01]  /*0d40*/  LDC.64 R10, c[0x0][0x390] ;  /* 0x0000e400ff0a7b82 */ /* 0x000ea20000000a00 */
[----:B0-----:R-:W-:-:S05]  /*0d50*/  IMAD.WIDE R6, R13, 0x4, R6 ;  /* 0x000000040d067825 */ /* 0x001fca00078e0206 */
[----:B------:R-:W3:Y:S01]  /*0d60*/  LDG.E R5, desc[UR4][R6.64] ;  /* 0x0000000406057981 */ /* 0x000ee2000c1e1900 */
[----:B-1----:R-:W-:-:S05]  /*0d70*/  IMAD.WIDE R8, R13, 0x4, R8 ;  /* 0x000000040d087825 */ /* 0x002fca00078e0208 */
[----:B------:R-:W3:Y:S01]  /*0d80*/  LDG.E R12, desc[UR4][R8.64] ;  /* 0x00000004080c7981 */ /* 0x000ee2000c1e1900 */
[----:B------:R-:W-:-:S04]  /*0d90*/  IMAD.WIDE.U32 R14, R0, 0x4, R8 ;  /* 0x00000004000e7825 */ /* 0x000fc800078e0008 */
[----:B--2---:R-:W-:-:S04]  /*0da0*/  IMAD.WIDE R10, R13, 0x4, R10 ;  /* 0x000000040d0a7825 */ /* 0x004fc800078e020a */
[----:B---3--:R-:W-:Y:S01]  /*0db0*/  FADD R5, R5, R12 ;  /* 0x0000000c05057221 */ /* 0x008fe20000000000 */
        /* <DEDUP_REMOVED lines=18> */
[----:B------:R-:W-:Y:S01]  /*0ee0*/  IMAD.WIDE.U32 R14, R0, 0x4, R18 ;  /* 0x00000004000e7825 */ /* 0x000fe200078e0012 */
[----:B------:R-:W-:-:S03]  /*0ef0*/  IADD3 R2, PT, PT, R2, 0x4, RZ ;  /* 0x0000000402027810 */ /* 0x000fc60007ffe0ff */
[----:B--2---:R-:W-:-:S05]  /*0f00*/  FADD R5, R10, R13 ;  /* 0x0000000d0a057221 */ /* 0x004fca0000000000 */
[----:B------:R1:W-:Y:S02]  /*0f10*/  STG.E desc[UR4][R14.64], R5 ;  /* 0x000000050e007986 */ /* 0x0003e4000c101904 */
.L_x_3:
[----:B------:R-:W-:Y:S05]  /*0f20*/  @!P1 EXIT ;  /* 0x000000000000994d */ /* 0x000fea0003800000 */
[----:B------:R-:W0:Y:S01]  /*0f30*/  LDC.64 R6, c[0x0][0x390] ;  /* 0x0000e400ff067b82 */ /* 0x000e220000000a00 */
[----:B-12---:R-:W-:Y:S01]  /*0f40*/  IMAD R15, R2, R0, R3 ;  /* 0x00000000020f7224 */ /* 0x006fe200078e0203 */
[----:B------:R-:W-:-:S06]  /*0f50*/  IADD3 R14, PT, PT, -R4, RZ, RZ ;  /* 0x000000ff040e7210 */ /* 0x000fcc0007ffe1ff */
[----:B------:R-:W1:Y:S08]  /*0f60*/  LDC.64 R8, c[0x0][0x380] ;  /* 0x0000e000ff087b82 */ /* 0x000e700000000a00 */
[----:B------:R-:W2:Y:S02]  /*0f70*/  LDC.64 R10, c[0x0][0x388] ;  /* 0x0000e200ff0a7b82 */ /* 0x000ea40000000a00 */
.L_x_4:
[----:B--2---:R-:W-:-:S04]  /*0f80*/  IMAD.WIDE R4, R15, 0x4, R10 ;  /* 0x000000040f047825 */ /* 0x004fc800078e020a */
[C---:B-1----:R-:W-:Y:S02]  /*0f90*/  IMAD.WIDE R12, R15.reuse, 0x4, R8 ;  /* 0x000000040f0c7825 */ /* 0x042fe400078e0208 */
[----:B------:R-:W2:Y:S04]  /*0fa0*/  LDG.E R5, desc[UR4][R4.64] ;  /* 0x0000000404057981 */ /* 0x000ea8000c1e1900 */
[----:B------:R-:W2:Y:S01]  /*0fb0*/  LDG.E R12, desc[UR4][R12.64] ;  /* 0x000000040c0c7981 */ /* 0x000ea2000c1e1900 */
[----:B------:R-:W-:Y:S01]  /*0fc0*/  IADD3 R14, PT, PT, R14, 0x1, RZ ;  /* 0x000000010e0e7810 */ /* 0x000fe20007ffe0ff */
[C---:B0--3--:R-:W-:Y:S01]  /*0fd0*/  IMAD.WIDE R2, R15.reuse, 0x4, R6 ;  /* 0x000000040f027825 */ /* 0x049fe200078e0206 */
[----:B------:R-:W-:Y:S02]  /*0fe0*/  IADD3 R15, PT, PT, R15, R0, RZ ;  /* 0x000000000f0f7210 */ /* 0x000fe40007ffe0ff */
[----:B------:R-:W-:Y:S01]  /*0ff0*/  ISETP.NE.AND P0, PT, R14, RZ, PT ;  /* 0x000000ff0e00720c */ /* 0x000fe20003f05270 */
[----:B--2---:R-:W-:-:S05]  /*1000*/  FADD R17, R12, R5 ;  /* 0x000000050c117221 */ /* 0x004fca0000000000 */
[----:B------:R3:W-:Y:S07]  /*1010*/  STG.E desc[UR4][R2.64], R17 ;  /* 0x0000001102007986 */ /* 0x0007ee000c101904 */
[----:B------:R-:W-:Y:S05]  /*1020*/  @P0 BRA `(.L_x_4) ;  /* 0xfffffffc00d40947 */ /* 0x000fea000383ffff */
[----:B------:R-:W-:Y:S05]  /*1030*/  EXIT ;  /* 0x000000000000794d */ /* 0x000fea0003800000 */
.L_x_5:
[----:B------:R-:W-:-:S00]  /*1040*/  BRA `(.L_x_5) ;  /* 0xfffffffc00fc7947 */ /* 0x000fc0000383ffff */
[----:B------:R-:W-:-:S00]  /*1050*/  NOP ;  /* 0x0000000000007918 */ /* 0x000fc00000000000 */
        /* <DEDUP_REMOVED lines=10> */
.L_x_13:


//--------------------- .text._Z9matrixRowPfS_S_i --------------------------
	.section	.text._Z9matrixRowPfS_S_i,"ax",@progbits
	.align	128
        .global         _Z9matrixRowPfS_S_i
        .type           _Z9matrixRowPfS_S_i,@function
        .size           _Z9matrixRowPfS_S_i,(.L_x_14 - _Z9matrixRowPfS_S_i)
        .other          _Z9matrixRowPfS_S_i,@"STO_CUDA_ENTRY STV_DEFAULT"
_Z9matrixRowPfS_S_i:
.text._Z9matrixRowPfS_S_i:
[----:B------:R-:W-:Y:S01]  /*0000*/  LDC R1, c[0x0][0x37c] ;  /* 0x0000df00ff017b82 */ /* 0x000fe20000000800 */
[----:B------:R-:W0:Y:S07]  /*0010*/  S2R R0, SR_TID.Y ;  /* 0x0000000000007919 */ /* 0x000e2e0000002200 */
[----:B------:R-:W0:Y:S08]  /*0020*/  S2UR UR4, SR_CTAID.Y ;  /* 0x00000000000479c3 */ /* 0x000e300000002600 */
[----:B------:R-:W0:Y:S08]  /*0030*/  LDC R3, c[0x0][0x364] ;  /* 0x0000d900ff037b82 */ /* 0x000e300000000800 */
[----:B------:R-:W1:Y:S01]  /*0040*/  LDC R2, c[0x0][0x398] ;  /* 0x0000e600ff027b82 */ /* 0x000e620000000800 */
[----:B0-----:R-:W-:Y:S01]  /*0050*/  IMAD R3, R3, UR4, R0 ;  /* 0x0000000403037c24 */ /* 0x001fe2000f8e0200 */
[----:B-1----:R-:W-:-:S04]  /*0060*/  ISETP.GE.AND P0, PT, R2, 0x1, PT ;  /* 0x000000010200780c */ /* 0x002fc80003f06270 */
[----:B------:R-:W-:-:S13]  /*0070*/  ISETP.GE.OR P0, PT, R3, R2, !P0 ;  /* 0x000000020300720c */ /* 0x000fda0004706670 */
[----:B------:R-:W-:Y:S05]  /*0080*/  @P0 EXIT ;  /* 0x000000000000094d */ /* 0x000fea0003800000 */
[C---:B------:R-:W-:Y:S01]  /*0090*/  ISETP.GE.U32.AND P1, PT, R2.reuse, 0x10, PT ;  /* 0x000000100200780c */ /* 0x040fe20003f26070 */
[----:B------:R-:W0:Y:S01]  /*00a0*/  LDCU.64 UR4, c[0x0][0x358] ;  /* 0x00006b00ff0477ac */ /* 0x000e220008000a00 */
[----:B------:R-:W-:Y:S01]  /*00b0*/  LOP3.LUT R14, R2, 0xf, RZ, 0xc0, !PT ;  /* 0x0000000f020e7812 */ /* 0x000fe200078ec0ff */
[----:B------:R-:W-:Y:S02]  /*00c0*/  IMAD R0, R3, R2, RZ ;  /* 0x0000000203007224 */ /* 0x000fe400078e02ff */
[----:B------:R-:W-:Y:S01]  /*00d0*/  IMAD.MOV.U32 R3, RZ, RZ, RZ ;  /* 0x000000ffff037224 */ /* 0x000fe200078e00ff */
[----:B------:R-:W-:-:S07]  /*00e0*/  ISETP.NE.AND P0, PT, R14, RZ, PT ;  /* 0x000000ff0e00720c */ /* 0x000fce0003f05270 */
[----:B------:R-:W-:Y:S06]  /*00f0*/  @!P1 BRA `(.L_x_6) ;  /* 0x0000000400689947 */ /* 0x000fec0003800000 */
[----:B------:R-:W1:Y:S01]  /*0100*/  LDCU.128 UR8, c[0x0][0x380] ;  /* 0x00007000ff0877ac */ /* 0x000e620008000c00 */
[----:B------:R-:W-:Y:S02]  /*0110*/  HFMA2 R4, -RZ, RZ, 0, 1.9073486328125e-06 ;  /* 0x00000020ff047431 */ /* 0x000fe400000001ff */
[----:B------:R-:W-:Y:S01]  /*0120*/  IMAD.MOV.U32 R5, RZ, RZ, 0x0 ;  /* 0x00000000ff057424 */ /* 0x000fe200078e00ff */
[----:B------:R-:W-:Y:S01]  /*0130*/  LOP3.LUT R3, R2, 0x7ffffff0, RZ, 0xc0, !PT ;  /* 0x7ffffff002037812 */ /* 0x000fe200078ec0ff */
[----:B------:R-:W2:Y:S03]  /*0140*/  LDCU.64 UR6, c[0x0][0x390] ;  /* 0x00007200ff0677ac */ /* 0x000ea60008000a00 */
[----:B------:R-:W-:Y:S01]  /*0150*/  IADD3 R10, PT, PT, -R3, RZ, RZ ;  /* 0x000000ff030a7210 */ /* 0x000fe20007ffe1ff */
[----:B------:R-:W-:-:S03]  /*0160*/  IMAD.WIDE.U32 R4, R0, 0x4, R4 ;  /* 0x0000000400047825 */ /* 0x000fc600078e0004 */
[C---:B-1----:R-:W-:Y:S02]  /*0170*/  IADD3 R11, P2, PT, R4.reuse, UR10, RZ ;  /* 0x0000000a040b7c10 */ /* 0x042fe4000ff5e0ff */
[C---:B------:R-:W-:Y:S02]  /*0180*/  IADD3 R6, P3, PT, R4.reuse, UR8, RZ ;  /* 0x0000000804067c10 */ /* 0x040fe4000ff7e0ff */
[----:B--2---:R-:W-:Y:S02]  /*0190*/  IADD3 R13, P1, PT, R4, UR6, RZ ;  /* 0x00000006040d7c10 */ /* 0x004fe4000ff3e0ff */
[C---:B------:R-:W-:Y:S02]  /*01a0*/  IADD3.X R12, PT, PT, R5.reuse, UR11, RZ, P2, !PT ;  /* 0x0000000b050c7c10 */ /* 0x040fe400097fe4ff */
[C---:B------:R-:W-:Y:S02]  /*01b0*/  IADD3.X R16, PT, PT, R5.reuse, UR7, RZ, P1, !PT ;  /* 0x0000000705107c10 */ /* 0x040fe40008ffe4ff */
[----:B------:R-:W-:-:S07]  /*01c0*/  IADD3.X R7, PT, PT, R5, UR9, RZ, P3, !PT ;  /* 0x0000000905077c10 */ /* 0x000fce0009ffe4ff */
.L_x_7:
[----:B------:R-:W-:Y:S01]  /*01d0*/  IMAD.MOV.U32 R4, RZ, RZ, R11 ;  /* 0x000000ffff047224 */ /* 0x000fe200078e000b */
[----:B------:R-:W-:Y:S01]  /*01e0*/  MOV R5, R12 ;  /* 0x0000000c00057202 */ /* 0x000fe20000000f00 */
[----:B0-2---:R-:W2:Y:S04]  /*01f0*/  LDG.E R8, desc[UR4][R6.64+-0x20] ;  /* 0xffffe00406087981 */ /* 0x005ea8000c1e1900 */
[----:B------:R-:W2:Y:S02]  /*0200*/  LDG.E R9, desc[UR4][R4.64+-0x20] ;  /* 0xffffe00404097981 */ /* 0x000ea4000c1e1900 */
[----:B--2---:R-:W-:Y:S01]  /*0210*/  FADD R11, R8, R9 ;  /* 0x00000009080b7221 */ /* 0x004fe20000000000 */
[----:B------:R-:W-:Y:S01]  /*0220*/  IMAD.MOV.U32 R8, RZ, RZ, R13 ;  /* 0x000000ffff087224 */ /* 0x000fe200078e000d */
[----:B------:R-:W-:-:S05]  /*0230*/  MOV R9, R16 ;  /* 0x0000001000097202 */ /* 0x000fca0000000f00 */
[----:B------:R0:W-:Y:S04]  /*0240*/  STG.E desc[UR4][R8.64+-0x20], R11 ;  /* 0xffffe00b08007986 */ /* 0x0001e8000c101904 */
[----:B------:R-:W2:Y:S04]  /*0250*/  LDG.E R12, desc[UR4][R6.64+-0x1c] ;  /* 0xffffe404060c7981 */ /* 0x000ea8000c1e1900 */
[----:B------:R-:W2:Y:S02]  /*0260*/  LDG.E R13, desc[UR4][R4.64+-0x1c] ;  /* 0xffffe404040d7981 */ /* 0x000ea4000c1e1900 */
[----:B--2---:R-:W-:-:S05]  /*0270*/  FADD R13, R12, R13 ;  /* 0x0000000d0c0d7221 */ /* 0x004fca0000000000 */
[----:B------:R1:W-:Y:S04]  /*0280*/  STG.E desc[UR4][R8.64+-0x1c], R13 ;  /* 0xffffe40d08007986 */ /* 0x0003e8000c101904 */
[----:B------:R-:W2:Y:S04]  /*0290*/  LDG.E R12, desc[UR4][R6.64+-0x18] ;  /* 0xffffe804060c7981 */ /* 0x000ea8000c1e1900 */
[----:B------:R-:W2:Y:S02]  /*02a0*/  LDG.E R15, desc[UR4][R4.64+-0x18] ;  /* 0xffffe804040f7981 */ /* 0x000ea4000c1e1900 */
[----:B--2---:R-:W-:-:S05]  /*02b0*/  FADD R15, R12, R15 ;  /* 0x0000000f0c0f7221 */ /* 0x004fca0000000000 */
[----:B------:R2:W-:Y:S04]  /*02c0*/  STG.E desc[UR4][R8.64+-0x18], R15 ;  /* 0xffffe80f08007986 */ /* 0x0005e8000c101904 */
[----:B------:R-:W3:Y:S04]  /*02d0*/  LDG.E R12, desc[UR4][R6.64+-0x14] ;  /* 0xffffec04060c7981 */ /* 0x000ee8000c1e1900 */
[----:B------:R-:W3:Y:S02]  /*02e0*/  LDG.E R17, desc[UR4][R4.64+-0x14] ;  /* 0xffffec0404117981 */ /* 0x000ee4000c1e1900 */
[----:B---3--:R-:W-:-:S05]  /*02f0*/  FADD R17, R12, R17 ;  /* 0x000000110c117221 */ /* 0x008fca0000000000 */
[----:B------:R3:W-:Y:S04]  /*0300*/  STG.E desc[UR4][R8.64+-0x14], R17 ;  /* 0xffffec1108007986 */ /* 0x0007e8000c101904 */
[----:B0-----:R-:W4:Y:S04]  /*0310*/  LDG.E R11, desc[UR4][R6.64+-0x10] ;  /* 0xfffff004060b7981 */ /* 0x001f28000c1e1900 */
[----:B------:R-:W4:Y:S02]  /*0320*/  LDG.E R12, desc[UR4][R4.64+-0x10] ;  /* 0xfffff004040c7981 */ /* 0x000f24000c1e1900 */
[----:B----4-:R-:W-:-:S05]  /*0330*/  FADD R11, R11, R12 ;  /* 0x0000000c0b0b7221 */ /* 0x010fca0000000000 */
[----:B------:R0:W-:Y:S04]  /*0340*/  STG.E desc[UR4][R8.64+-0x10], R11 ;  /* 0xfffff00b08007986 */ /* 0x0001e8000c101904 */
[----:B------:R-:W4:Y:S04]  /*0350*/  LDG.E R12, desc[UR4][R6.64+-0xc] ;  /* 0xfffff404060c7981 */ /* 0x000f28000c1e1900 */
[----:B-1----:R-:W4:Y:S02]  /*0360*/  LDG.E R13, desc[UR4][R4.64+-0xc] ;  /* 0xfffff404040d7981 */ /* 0x002f24000c1e1900 */
[----:B----4-:R-:W-:-:S05]  /*0370*/  FADD R13, R12, R13 ;  /* 0x0000000d0c0d7221 */ /* 0x010fca0000000000 */
[----:B------:R1:W-:Y:S04]  /*0380*/  STG.E desc[UR4][R8.64+-0xc], R13 ;  /* 0xfffff40d08007986 */ /* 0x0003e8000c101904 */
[----:B------:R-:W4:Y:S04]  /*0390*/  LDG.E R12, desc[UR4][R6.64+-0x8] ;  /* 0xfffff804060c7981 */ /* 0x000f28000c1e1900 */
[----:B--2---:R-:W4:Y:S02]  /*03a0*/  LDG.E R15, desc[UR4][R4.64+-0x8] ;  /* 0xfffff804040f7981 */ /* 0x004f24000c1e1900 */
[----:B----4-:R-:W-:-:S05]  /*03b0*/  FADD R15, R12, R15 ;  /* 0x0000000f0c0f7221 */ /* 0x010fca0000000000 */
[----:B------:R2:W-:Y:S04]  /*03c0*/  STG.E desc[UR4][R8.64+-0x8], R15 ;  /* 0xfffff80f08007986 */ /* 0x0005e8000c101904 */
[----:B------:R-:W4:Y:S04]  /*03d0*/  LDG.E R12, desc[UR4][R6.64+-0x4] ;  /* 0xfffffc04060c7981 */ /* 0x000f28000c1e1900 */
[----:B---3--:R-:W4:Y:S02]  /*03e0*/  LDG.E R17, desc[UR4][R4.64+-0x4] ;  /* 0xfffffc0404117981 */ /* 0x008f24000c1e1900 */
[----:B----4-:R-:W-:-:S05]  /*03f0*/  FADD R17, R12, R17 ;  /* 0x000000110c117221 */ /* 0x010fca0000000000 */
        /* <DEDUP_REMOVED lines=26> */
[----:B--2---:R-:W4:Y:S01]  /*05a0*/  LDG.E R15, desc[UR4][R4.64+0x18] ;  /* 0x00001804040f7981 */ /* 0x004f22000c1e1900 */
[----:B------:R-:W-:Y:S02]  /*05b0*/  VIADD R10, R10, 0x10 ;  /* 0x000000100a0a7836 */ /* 0x000fe40000000000 */
[----:B----4-:R-:W-:-:S05]  /*05c0*/  FADD R15, R12, R15 ;  /* 0x0000000f0c0f7221 */ /* 0x010fca0000000000 */
[----:B------:R2:W-:Y:S04]  /*05d0*/  STG.E desc[UR4][R8.64+0x18], R15 ;  /* 0x0000180f08007986 */ /* 0x0005e8000c101904 */
[----:B------:R4:W5:Y:S04]  /*05e0*/  LDG.E R12, desc[UR4][R6.64+0x1c] ;  /* 0x00001c04060c7981 */ /* 0x000968000c1e1900 */
[----:B---3--:R-:W5:Y:S01]  /*05f0*/  LDG.E R17, desc[UR4][R4.64+0x1c] ;  /* 0x00001c0404117981 */ /* 0x008f62000c1e1900 */
[----:B------:R-:W-:Y:S02]  /*0600*/  ISETP.NE.AND P1, PT, R10, RZ, PT ;  /* 0x000000ff0a00720c */ /* 0x000fe40003f25270 */
[----:B0-----:R-:W-:-:S02]  /*0610*/  IADD3 R11, P3, PT, R4, 0x40, RZ ;  /* 0x00000040040b7810 */ /* 0x001fc40007f7e0ff */
[----:B-1----:R-:W-:Y:S02]  /*0620*/  IADD3 R13, P2, PT, R8, 0x40, RZ ;  /* 0x00000040080d7810 */ /* 0x002fe40007f5e0ff */
[----:B----4-:R-:W-:Y:S02]  /*0630*/  IADD3 R6, P4, PT, R6, 0x40, RZ ;  /* 0x0000004006067810 */ /* 0x010fe40007f9e0ff */
[----:B------:R-:W-:Y:S02]  /*0640*/  IADD3.X R16, PT, PT, RZ, R9, RZ, P2, !PT ;  /* 0x00000009ff107210 */ /* 0x000fe400017fe4ff */
[----:B------:R-:W-:Y:S01]  /*0650*/  IADD3.X R7, PT, PT, RZ, R7, RZ, P4, !PT ;  /* 0x00000007ff077210 */ /* 0x000fe200027fe4ff */
[----:B-----5:R-:W-:Y:S01]  /*0660*/  FADD R17, R12, R17 ;  /* 0x000000110c117221 */ /* 0x020fe20000000000 */
[----:B------:R-:W-:-:S04]  /*0670*/  IMAD.X R12, RZ, RZ, R5, P3 ;  /* 0x000000ffff0c7224 */ /* 0x000fc800018e0605 */
[----:B------:R2:W-:Y:S01]  /*0680*/  STG.E desc[UR4][R8.64+0x1c], R17 ;  /* 0x00001c1108007986 */ /* 0x0005e2000c101904 */
[----:B------:R-:W-:Y:S05]  /*0690*/  @P1 BRA `(.L_x_7) ;  /* 0xfffffff800cc1947 */ /* 0x000fea000383ffff */
.L_x_6:
[----:B0-----:R-:W-:Y:S05]  /*06a0*/  @!P0 EXIT ;  /* 0x000000000000894d */ /* 0x001fea0003800000 */
[----:B------:R-:W-:Y:S02]  /*06b0*/  ISETP.GE.U32.AND P1, PT, R14, 0x8, PT ;  /* 0x000000080e00780c */ /* 0x000fe40003f26070 */
[----:B------:R-:W-:-:S04]  /*06c0*/  LOP3.LUT R16, R2, 0x7, RZ, 0xc0, !PT ;  /* 0x0000000702107812 */ /* 0x000fc800078ec0ff */
[----:B------:R-:W-:-:S07]  /*06d0*/  ISETP.NE.AND P0, PT, R16, RZ, PT ;  /* 0x000000ff1000720c */ /* 0x000fce0003f05270 */
[----:B------:R-:W-:Y:S06]  /*06e0*/  @!P1 BRA `(.L_x_8) ;  /* 0x0000000000d09947 */ /* 0x000fec0003800000 */
[----:B------:R-:W0:Y:S01]  /*06f0*/  LDC.64 R10, c[0x0][0x380] ;  /* 0x0000e000ff0a7b82 */ /* 0x000e220000000a00 */
[C---:B------:R-:W-:Y:S01]  /*0700*/  IMAD.IADD R5, R0.reuse, 0x1, R3 ;  /* 0x0000000100057824 */ /* 0x040fe200078e0203 */
[----:B------:R-:W1:Y:S06]  /*0710*/  LDCU.128 UR8, c[0x0][0x380] ;  /* 0x00007000ff0877ac */ /* 0x000e6c0008000c00 */
[----:B------:R-:W3:Y:S08]  /*0720*/  LDC.64 R12, c[0x0][0x388] ;  /* 0x0000e200ff0c7b82 */ /* 0x000ef00000000a00 */
[----:B--2---:R-:W2:Y:S01]  /*0730*/  LDC.64 R8, c[0x0][0x390] ;  /* 0x0000e400ff087b82 */ /* 0x004ea20000000a00 */
[----:B------:R-:W-:Y:S01]  /*0740*/  IADD3 R17, P1, PT, R0, R3, RZ ;  /* 0x0000000300117210 */ /* 0x000fe20007f3e0ff */
[----:B------:R-:W4:Y:S01]  /*0750*/  LDCU.64 UR6, c[0x0][0x390] ;  /* 0x00007200ff0677ac */ /* 0x000f220008000a00 */
[----:B0-----:R-:W-:-:S06]  /*0760*/  IMAD.WIDE.U32 R10, R5, 0x4, R10 ;  /* 0x00000004050a7825 */ /* 0x001fcc00078e000a */
[----:B------:R-:W5:Y:S01]  /*0770*/  LDG.E R10, desc[UR4][R10.64] ;  /* 0x000000040a0a7981 */ /* 0x000f62000c1e1900 */
[----:B---3--:R-:W-:-:S06]  /*0780*/  IMAD.WIDE.U32 R12, R5, 0x4, R12 ;  /* 0x00000004050c7825 */ /* 0x008fcc00078e000c */
[----:B------:R-:W5:Y:S01]  /*0790*/  LDG.E R13, desc[UR4][R12.64] ;  /* 0x000000040c0d7981 */ /* 0x000f62000c1e1900 */
[----:B------:R-:W-:Y:S01]  /*07a0*/  IADD3.X R4, PT, PT, RZ, RZ, RZ, P1, !PT ;  /* 0x000000ffff047210 */ /* 0x000fe20000ffe4ff */
[----:B------:R-:W-:-:S03]  /*07b0*/  IMAD.SHL.U32 R14, R17, 0x4, RZ ;  /* 0x00000004110e7824 */ /* 0x000fc600078e00ff */
[----:B------:R-:W-:Y:S02]  /*07c0*/  SHF.L.U64.HI R17, R17, 0x2, R4 ;  /* 0x0000000211117819 */ /* 0x000fe40000010204 */
[C---:B-1----:R-:W-:Y:S02]  /*07d0*/  IADD3 R6, P1, PT, R14.reuse, UR8, RZ ;  /* 0x000000080e067c10 */ /* 0x042fe4000ff3e0ff */
[----:B------:R-:W-:Y:S02]  /*07e0*/  IADD3 R4, P2, PT, R14, UR10, RZ ;  /* 0x0000000a0e047c10 */ /* 0x000fe4000ff5e0ff */
[----:B------:R-:W-:Y:S01]  /*07f0*/  IADD3.X R7, PT, PT, R17, UR9, RZ, P1, !PT ;  /* 0x0000000911077c10 */ /* 0x000fe20008ffe4ff */
[----:B-----5:R-:W-:Y:S01]  /*0800*/  FADD R15, R10, R13 ;  /* 0x0000000d0a0f7221 */ /* 0x020fe20000000000 */
[----:B--2---:R-:W-:Y:S01]  /*0810*/  IMAD.WIDE.U32 R10, R5, 0x4, R8 ;  /* 0x00000004050a7825 */ /* 0x004fe200078e0008 */
[----:B------:R-:W-:-:S04]  /*0820*/  IADD3.X R5, PT, PT, R17, UR11, RZ, P2, !PT ;  /* 0x0000000b11057c10 */ /* 0x000fc800097fe4ff */
[----:B------:R0:W-:Y:S04]  /*0830*/  STG.E desc[UR4][R10.64], R15 ;  /* 0x0000000f0a007986 */ /* 0x0001e8000c101904 */
[----:B------:R-:W2:Y:S04]  /*0840*/  LDG.E R12, desc[UR4][R6.64+0x4] ;  /* 0x00000404060c7981 */ /* 0x000ea8000c1e1900 */
[----:B------:R-:W2:Y:S01]  /*0850*/  LDG.E R13, desc[UR4][R4.64+0x4] ;  /* 0x00000404040d7981 */ /* 0x000ea2000c1e1900 */
[----:B----4-:R-:W-:-:S04]  /*0860*/  IADD3 R8, P1, PT, R14, UR6, RZ ;  /* 0x000000060e087c10 */ /* 0x010fc8000ff3e0ff */
[----:B------:R-:W-:Y:S01]  /*0870*/  IADD3.X R9, PT, PT, R17, UR7, RZ, P1, !PT ;  /* 0x0000000711097c10 */ /* 0x000fe20008ffe4ff */
[----:B--2---:R-:W-:-:S05]  /*0880*/  FADD R13, R12, R13 ;  /* 0x0000000d0c0d7221 */ /* 0x004fca0000000000 */
[----:B------:R1:W-:Y:S04]  /*0890*/  STG.E desc[UR4][R8.64+0x4], R13 ;  /* 0x0000040d08007986 */ /* 0x0003e8000c101904 */
[----:B------:R-:W2:Y:S04]  /*08a0*/  LDG.E R12, desc[UR4][R6.64+0x8] ;  /* 0x00000804060c7981 */ /* 0x000ea8000c1e1900 */
[----:B------:R-:W2:Y:S02]  /*08b0*/  LDG.E R17, desc[UR4][R4.64+0x8] ;  /* 0x0000080404117981 */ /* 0x000ea4000c1e1900 */
[----:B--2---:R-:W-:-:S05]  /*08c0*/  FADD R17, R12, R17 ;  /* 0x000000110c117221 */ /* 0x004fca0000000000 */
[----:B------:R2:W-:Y:S04]  /*08d0*/  STG.E desc[UR4][R8.64+0x8], R17 ;  /* 0x0000081108007986 */ /* 0x0005e8000c101904 */
[----:B0-----:R-:W3:Y:S04]  /*08e0*/  LDG.E R10, desc[UR4][R6.64+0xc] ;  /* 0x00000c04060a7981 */ /* 0x001ee8000c1e1900 */
[----:B------:R-:W3:Y:S02]  /*08f0*/  LDG.E R11, desc[UR4][R4.64+0xc] ;  /* 0x00000c04040b7981 */ /* 0x000ee4000c1e1900 */
[----:B---3--:R-:W-:-:S05]  /*0900*/  FADD R11, R10, R11 ;  /* 0x0000000b0a0b7221 */ /* 0x008fca0000000000 */
[----:B------:R0:W-:Y:S04]  /*0910*/  STG.E desc[UR4][R8.64+0xc], R11 ;  /* 0x00000c0b08007986 */ /* 0x0001e8000c101904 */
[----:B------:R-:W3:Y:S04]  /*0920*/  LDG.E R10, desc[UR4][R6.64+0x10] ;  /* 0x00001004060a7981 */ /* 0x000ee8000c1e1900 */
[----:B------:R-:W3:Y:S02]  /*0930*/  LDG.E R15, desc[UR4][R4.64+0x10] ;  /* 0x00001004040f7981 */ /* 0x000ee4000c1e1900 */
[----:B---3--:R-:W-:-:S05]  /*0940*/  FADD R15, R10, R15 ;  /* 0x0000000f0a0f7221 */ /* 0x008fca0000000000 */
        /* <DEDUP_REMOVED lines=9> */
[----:B------:R-:W2:Y:S04]  /*09e0*/  LDG.E R10, desc[UR4][R6.64+0x1c] ;  /* 0x00001c04060a7981 */ /* 0x000ea8000c1e1900 */
[----:B0-----:R-:W2:Y:S01]  /*09f0*/  LDG.E R11, desc[UR4][R4.64+0x1c] ;  /* 0x00001c04040b7981 */ /* 0x001ea2000c1e1900 */
[----:B------:R-:W-:Y:S01]  /*0a00*/  IADD3 R3, PT, PT, R3, 0x8, RZ ;  /* 0x0000000803037810 */ /* 0x000fe20007ffe0ff */
[----:B--2---:R-:W-:-:S05]  /*0a10*/  FADD R11, R10, R11 ;  /* 0x0000000b0a0b7221 */ /* 0x004fca0000000000 */
[----:B------:R3:W-:Y:S02]  /*0a20*/  STG.E desc[UR4][R8.64+0x1c], R11 ;  /* 0x00001c0b08007986 */ /* 0x0007e4000c101904 */
.L_x_8:
[----:B------:R-:W-:Y:S05]  /*0a30*/  @!P0 EXIT ;  /* 0x000000000000894d */ /* 0x000fea0003800000 */
[----:B------:R-:W-:Y:S02]  /*0a40*/  ISETP.GE.U32.AND P1, PT, R16, 0x4, PT ;  /* 0x000000041000780c */ /* 0x000fe40003f26070 */
[----:B------:R-:W-:-:S04]  /*0a50*/  LOP3.LUT R2, R2, 0x3, RZ, 0xc0, !PT ;  /* 0x0000000302027812 */ /* 0x000fc800078ec0ff */
[----:B------:R-:W-:-:S07]  /*0a60*/  ISETP.NE.AND P0, PT, R2, RZ, PT ;  /* 0x000000ff0200720c */ /* 0x000fce0003f05270 */
[----:B------:R-:W-:Y:S06]  /*0a70*/  @!P1 BRA `(.L_x_9) ;  /* 0x0000000000909947 */ /* 0x000fec0003800000 */
[----:B------:R-:W0:Y:S01]  /*0a80*/  LDC.64 R4, c[0x0][0x380] ;  /* 0x0000e000ff047b82 */ /* 0x000e220000000a00 */
[----:B--23--:R-:W-:Y:S01]  /*0a90*/  IMAD.IADD R17, R0, 0x1, R3 ;  /* 0x0000000100117824 */ /* 0x00cfe200078e0203 */
[----:B------:R-:W1:Y:S01]  /*0aa0*/  LDCU.128 UR8, c[0x0][0x380] ;  /* 0x00007000ff0877ac */ /* 0x000e620008000c00 */
[----:B------:R-:W2:Y:S05]  /*0ab0*/  LDCU.64 UR6, c[0x0][0x390] ;  /* 0x00007200ff0677ac */ /* 0x000eaa0008000a00 */
[----:B------:R-:W3:Y:S08]  /*0ac0*/  LDC.64 R6, c[0x0][0x388] ;  /* 0x0000e200ff067b82 */ /* 0x000ef00000000a00 */
[----:B------:R-:W4:Y:S01]  /*0ad0*/  LDC.64 R12, c[0x0][0x390] ;  /* 0x0000e400ff0c7b82 */ /* 0x000f220000000a00 */
[----:B0-----:R-:W-:-:S06]  /*0ae0*/  IMAD.WIDE.U32 R8, R17, 0x4, R4 ;  /* 0x0000000411087825 */ /* 0x001fcc00078e0004 */
[----:B------:R-:W5:Y:S01]  /*0af0*/  LDG.E R8, desc[UR4][R8.64] ;  /* 0x0000000408087981 */ /* 0x000f62000c1e1900 */
[----:B---3--:R-:W-:-:S06]  /*0b00*/  IMAD.WIDE.U32 R10, R17, 0x4, R6 ;  /* 0x00000004110a7825 */ /* 0x008fcc00078e0006 */
[----:B------:R-:W5:Y:S01]  /*0b10*/  LDG.E R11, desc[UR4][R10.64] ;  /* 0x000000040a0b7981 */ /* 0x000f62000c1e1900 */
[----:B------:R-:W-:-:S04]  /*0b20*/  IADD3 R4, P1, PT, R0, R3, RZ ;  /* 0x0000000300047210 */ /* 0x000fc80007f3e0ff */
[----:B------:R-:W-:Y:S01]  /*0b30*/  IADD3.X R5, PT, PT, RZ, RZ, RZ, P1, !PT ;  /* 0x000000ffff057210 */ /* 0x000fe20000ffe4ff */
[----:B------:R-:W-:-:S03]  /*0b40*/  IMAD.SHL.U32 R16, R4, 0x4, RZ ;  /* 0x0000000404107824 */ /* 0x000fc600078e00ff */
[----:B------:R-:W-:Y:S02]  /*0b50*/  SHF.L.U64.HI R14, R4, 0x2, R5 ;  /* 0x00000002040e7819 */ /* 0x000fe40000010205 */
[C---:B-1----:R-:W-:Y:S02]  /*0b60*/  IADD3 R6, P1, PT, R16.reuse, UR8, RZ ;  /* 0x0000000810067c10 */ /* 0x042fe4000ff3e0ff */
[----:B------:R-:W-:Y:S01]  /*0b70*/  IADD3 R4, P2, PT, R16, UR10, RZ ;  /* 0x0000000a10047c10 */ /* 0x000fe2000ff5e0ff */
[----:B----4-:R-:W-:Y:S01]  /*0b80*/  IMAD.WIDE.U32 R12, R17, 0x4, R12 ;  /* 0x00000004110c7825 */ /* 0x010fe200078e000c */
[C---:B------:R-:W-:Y:S02]  /*0b90*/  IADD3.X R7, PT, PT, R14.reuse, UR9, RZ, P1, !PT ;  /* 0x000000090e077c10 */ /* 0x040fe40008ffe4ff */
[----:B------:R-:W-:Y:S01]  /*0ba0*/  IADD3.X R5, PT, PT, R14, UR11, RZ, P2, !PT ;  /* 0x0000000b0e057c10 */ /* 0x000fe200097fe4ff */
[----:B-----5:R-:W-:-:S05]  /*0bb0*/  FADD R15, R8, R11 ;  /* 0x0000000b080f7221 */ /* 0x020fca0000000000 */
[----:B------:R0:W-:Y:S04]  /*0bc0*/  STG.E desc[UR4][R12.64], R15 ;  /* 0x0000000f0c007986 */ /* 0x0001e8000c101904 */
[----:B------:R-:W3:Y:S04]  /*0bd0*/  LDG.E R10, desc[UR4][R6.64+0x4] ;  /* 0x00000404060a7981 */ /* 0x000ee8000c1e1900 */
[----:B------:R-:W3:Y:S01]  /*0be0*/  LDG.E R11, desc[UR4][R4.64+0x4] ;  /* 0x00000404040b7981 */ /* 0x000ee2000c1e1900 */
[----:B--2---:R-:W-:-:S04]  /*0bf0*/  IADD3 R8, P1, PT, R16, UR6, RZ ;  /* 0x0000000610087c10 */ /* 0x004fc8000ff3e0ff */
[----:B------:R-:W-:Y:S01]  /*0c00*/  IADD3.X R9, PT, PT, R14, UR7, RZ, P1, !PT ;  /* 0x000000070e097c10 */ /* 0x000fe20008ffe4ff */
[----:B---3--:R-:W-:-:S05]  /*0c10*/  FADD R11, R10, R11 ;  /* 0x0000000b0a0b7221 */ /* 0x008fca0000000000 */
[----:B------:R1:W-:Y:S04]  /*0c20*/  STG.E desc[UR4][R8.64+0x4], R11 ;  /* 0x0000040b08007986 */ /* 0x0003e8000c101904 */
[----:B------:R-:W2:Y:S04]  /*0c30*/  LDG.E R10, desc[UR4][R6.64+0x8] ;  /* 0x00000804060a7981 */ /* 0x000ea8000c1e1900 */
[----:B------:R-:W2:Y:S02]  /*0c40*/  LDG.E R17, desc[UR4][R4.64+0x8] ;  /* 0x0000080404117981 */ /* 0x000ea4000c1e1900 */
[----:B--2---:R-:W-:-:S05]  /*0c50*/  FADD R17, R10, R17 ;  /* 0x000000110a117221 */ /* 0x004fca0000000000 */
[----:B------:R1:W-:Y:S04]  /*0c60*/  STG.E desc[UR4][R8.64+0x8], R17 ;  /* 0x0000081108007986 */ /* 0x0003e8000c101904 */
[----:B------:R-:W2:Y:S04]  /*0c70*/  LDG.E R10, desc[UR4][R6.64+0xc] ;  /* 0x00000c04060a7981 */ /* 0x000ea8000c1e1900 */
[----:B0-----:R-:W2:Y:S01]  /*0c80*/  LDG.E R13, desc[UR4][R4.64+0xc] ;  /* 0x00000c04040d7981 */ /* 0x001ea2000c1e1900 */
[----:B------:R-:W-:Y:S01]  /*0c90*/  IADD3 R3, PT, PT, R3, 0x4, RZ ;  /* 0x0000000403037810 */ /* 0x000fe20007ffe0ff */
[----:B--2---:R-:W-:-:S05]  /*0ca0*/  FADD R13, R10, R13 ;  /* 0x0000000d0a0d7221 */ /* 0x004fca0000000000 */
[----:B------:R1:W-:Y:S02]  /*0cb0*/  STG.E desc[UR4][R8.64+0xc], R13 ;  /* 0x00000c0d08007986 */ /* 0x0003e4000c101904 */
.L_x_9:
[----:B------:R-:W-:Y:S05]  /*0cc0*/  @!P0 EXIT ;  /* 0x000000000000894d */ /* 0x000fea0003800000 */
[----:B------:R-:W0:Y:S01]  /*0cd0*/  LDC.64 R4, c[0x0][0x390] ;  /* 0x0000e400ff047b82 */ /* 0x000e220000000a00 */
[----:B------:R-:W-:Y:S02]  /*0ce0*/  IMAD.IADD R3, R0, 0x1, R3 ;  /* 0x0000000100037824 */ /* 0x000fe400078e0203 */
[----:B------:R-:W-:-:S05]  /*0cf0*/  IMAD.MOV R0, RZ, RZ, -R2 ;  /* 0x000000ffff007224 */ /* 0x000fca00078e0a02 */
[----:B------:R-:W4:Y:S08]  /*0d00*/  LDC.64 R6, c[0x0][0x388] ;  /* 0x0000e200ff067b82 */ /* 0x000f300000000a00 */
[----:B-123--:R-:W1:Y:S01]  /*0d10*/  LDC.64 R8, c[0x0][0x380] ;  /* 0x0000e000ff087b82 */ /* 0x00ee620000000a00 */
[----:B0-----:R-:W-:-:S04]  /*0d20*/  IMAD.WIDE.U32 R4, R3, 0x4, R4 ;  /* 0x0000000403047825 */ /* 0x001fc800078e0004 */
[----:B------:R-:W-:Y:S01]  /*0d30*/  IMAD.MOV.U32 R13, RZ, RZ, R5 ;  /* 0x000000ffff0d7224 */ /* 0x000fe200078e0005 */
[----:B------:R-:W-:Y:S01]  /*0d40*/  MOV R10, R4 ;  /* 0x00000004000a7202 */ /* 0x000fe20000000f00 */
[----:B----4-:R-:W-:-:S05]  /*0d50*/  IMAD.WIDE.U32 R6, R3, 0x4, R6 ;  /* 0x0000000403067825 */ /* 0x010fca00078e0006 */
[----:B------:R-:W-:Y:S01]  /*0d60*/  MOV R11, R7 ;  /* 0x00000007000b7202 */ /* 0x000fe20000000f00 */
[----:B-1----:R-:W-:-:S07]  /*0d70*/  IMAD.WIDE.U32 R8, R3, 0x4, R8 ;  /* 0x0000000403087825 */ /* 0x002fce00078e0008 */
.L_x_10:
[----:B0-----:R-:W-:Y:S01]  /*0d80*/  MOV R2, R8 ;  /* 0x0000000800027202 */ /* 0x001fe20000000f00 */
[----:B------:R-:W-:Y:S01]  /*0d90*/  IMAD.MOV.U32 R5, RZ, RZ, R11 ;  /* 0x000000ffff057224 */ /* 0x000fe200078e000b */
[----:B------:R-:W-:Y:S01]  /*0da0*/  MOV R4, R6 ;  /* 0x0000000600047202 */ /* 0x000fe20000000f00 */
[----:B------:R-:W-:-:S04]  /*0db0*/  IMAD.MOV.U32 R3, RZ, RZ, R9 ;  /* 0x000000ffff037224 */ /* 0x000fc800078e0009 */
[----:B------:R-:W2:Y:S04]  /*0dc0*/  LDG.E R5, desc[UR4][R4.64] ;  /* 0x0000000404057981 */ /* 0x000ea8000c1e1900 */
[----:B------:R0:W2:Y:S01]  /*0dd0*/  LDG.E R2, desc[UR4][R2.64] ;  /* 0x0000000402027981 */ /* 0x0000a2000c1e1900 */
[----:B------:R-:W-:-:S04]  /*0de0*/  IADD3 R0, PT, PT, R0, 0x1, RZ ;  /* 0x0000000100007810 */ /* 0x000fc80007ffe0ff */
[----:B------:R-:W-:Y:S02]  /*0df0*/  ISETP.NE.AND P0, PT, R0, RZ, PT ;  /* 0x000000ff0000720c */ /* 0x000fe40003f05270 */
[----:B------:R-:W-:Y:S01]  /*0e00*/  IADD3 R8, P3, PT, R8, 0x4, RZ ;  /* 0x0000000408087810 */ /* 0x000fe20007f7e0ff */
[----:B0-----:R-:W-:Y:S01]  /*0e10*/  IMAD.MOV.U32 R3, RZ, RZ, R13 ;  /* 0x000000ffff037224 */ /* 0x001fe200078e000d */
[----:B------:R-:W-:-:S03]  /*0e20*/  IADD3 R6, P2, PT, R6, 0x4, RZ ;  /* 0x0000000406067810 */ /* 0x000fc60007f5e0ff */
[----:B------:R-:W-:Y:S01]  /*0e30*/  IMAD.X R9, RZ, RZ, R9, P3 ;  /* 0x000000ffff097224 */ /* 0x000fe200018e0609 */
[----:B------:R-:W-:Y:S01]  /*0e40*/  IADD3.X R11, PT, PT, RZ, R11, RZ, P2, !PT ;  /* 0x0000000bff0b7210 */ /* 0x000fe200017fe4ff */
[----:B--2---:R-:W-:Y:S01]  /*0e50*/  FADD R7, R2, R5 ;  /* 0x0000000502077221 */ /* 0x004fe20000000000 */
[----:B------:R-:W-:Y:S02]  /*0e60*/  MOV R2, R10 ;  /* 0x0000000a00027202 */ /* 0x000fe40000000f00 */
[----:B------:R-:W-:-:S03]  /*0e70*/  IADD3 R10, P1, PT, R10, 0x4, RZ ;  /* 0x000000040a0a7810 */ /* 0x000fc60007f3e0ff */
[----:B------:R0:W-:Y:S02]  /*0e80*/  STG.E desc[UR4][R2.64], R7 ;  /* 0x0000000702007986 */ /* 0x0001e4000c101904 */
[----:B------:R-:W-:Y:S01]  /*0e90*/  IMAD.X R13, RZ, RZ, R13, P1 ;  /* 0x000000ffff0d7224 */ /* 0x000fe200008e060d */
[----:B------:R-:W-:Y:S07]  /*0ea0*/  @P0 BRA `(.L_x_10) ;  /* 0xfffffffc00b40947 */ /* 0x000fee000383ffff */
[----:B------:R-:W-:Y:S05]  /*0eb0*/  EXIT ;  /* 0x000000000000794d */ /* 0x000fea0003800000 */
.L_x_11:
        /* <DEDUP_REMOVED lines=12> */
.L_x_14:


//--------------------- .text._Z13matrixElementPfS_S_i --------------------------
	.section	.text._Z13matrixElementPfS_S_i,"ax",@progbits
	.align	128
        .global         _Z13matrixElementPfS_S_i
        .type           _Z13matrixElementPfS_S_i,@function
        .size           _Z13matrixElementPfS_S_i,(.L_x_15 - _Z13matrixElementPfS_S_i)
        .other          _Z13matrixElementPfS_S_i,@"STO_CUDA_ENTRY STV_DEFAULT"
_Z13matrixElementPfS_S_i:
.text._Z13matrixElementPfS_S_i:
[----:B------:R-:W-:Y:S01]  /*0000*/  LDC R1, c[0x0][0x37c] ;  /* 0x0000df00ff017b82 */ /* 0x000fe20000000800 */
[----:B------:R-:W0:Y:S07]  /*0010*/  S2R R3, SR_TID.X ;  /* 0x0000000000037919 */ /* 0x000e2e0000002100 */
[----:B------:R-:W0:Y:S01]  /*0020*/  LDC R0, c[0x0][0x360] ;  /* 0x0000d800ff007b82 */ /* 0x000e220000000800 */
[----:B------:R-:W1:Y:S01]  /*0030*/  LDCU UR6, c[0x0][0x398] ;  /* 0x00007300ff0677ac */ /* 0x000e620008000800 */
[----:B------:R-:W2:Y:S06]  /*0040*/  S2R R2, SR_TID.Y ;  /* 0x0000000000027919 */ /* 0x000eac0000002200 */
[----:B------:R-:W0:Y:S08]  /*0050*/  S2UR UR4, SR_CTAID.X ;  /* 0x00000000000479c3 */ /* 0x000e300000002500 */
[----:B------:R-:W2:Y:S08]  /*0060*/  S2UR UR5, SR_CTAID.Y ;  /* 0x00000000000579c3 */ /* 0x000eb00000002600 */
[----:B------:R-:W2:Y:S01]  /*0070*/  LDC R7, c[0x0][0x364] ;  /* 0x0000d900ff077b82 */ /* 0x000ea20000000800 */
[----:B0-----:R-:W-:-:S02]  /*0080*/  IMAD R0, R0, UR4, R3 ;  /* 0x0000000400007c24 */ /* 0x001fc4000f8e0203 */
[----:B--2---:R-:W-:-:S05]  /*0090*/  IMAD R7, R7, UR5, R2 ;  /* 0x0000000507077c24 */ /* 0x004fca000f8e0202 */
[----:B------:R-:W-:-:S04]  /*00a0*/  VIMNMX R2, PT, PT, R0, R7, !PT ;  /* 0x0000000700027248 */ /* 0x000fc80007fe0100 */
[----:B-1----:R-:W-:-:S13]  /*00b0*/  ISETP.GE.AND P0, PT, R2, UR6, PT ;  /* 0x0000000602007c0c */ /* 0x002fda000bf06270 */
[----:B------:R-:W-:Y:S05]  /*00c0*/  @P0 EXIT ;  /* 0x000000000000094d */ /* 0x000fea0003800000 */
[----:B------:R-:W0:Y:S01]  /*00d0*/  LDC.64 R2, c[0x0][0x380] ;  /* 0x0000e000ff027b82 */ /* 0x000e220000000a00 */
[----:B------:R-:W1:Y:S01]  /*00e0*/  LDCU.64 UR4, c[0x0][0x358] ;  /* 0x00006b00ff0477ac */ /* 0x000e620008000a00 */
[----:B------:R-:W-:-:S06]  /*00f0*/  IMAD R9, R7, UR6, R0 ;  /* 0x0000000607097c24 */ /* 0x000fcc000f8e0200 */
[----:B------:R-:W2:Y:S08]  /*0100*/  LDC.64 R4, c[0x0][0x388] ;  /* 0x0000e200ff047b82 */ /* 0x000eb00000000a00 */
[----:B------:R-:W3:Y:S01]  /*0110*/  LDC.64 R6, c[0x0][0x390] ;  /* 0x0000e400ff067b82 */ /* 0x000ee20000000a00 */
[----:B0-----:R-:W-:-:S06]  /*0120*/  IMAD.WIDE R2, R9, 0x4, R2 ;  /* 0x0000000409027825 */ /* 0x001fcc00078e0202 */
[----:B-1----:R-:W4:Y:S01]  /*0130*/  LDG.E R2, desc[UR4][R2.64] ;  /* 0x0000000402027981 */ /* 0x002f22000c1e1900 */
[----:B--2---:R-:W-:-:S06]  /*0140*/  IMAD.WIDE R4, R9, 0x4, R4 ;  /* 0x0000000409047825 */ /* 0x004fcc00078e0204 */
[----:B------:R-:W4:Y:S01]  /*0150*/  LDG.E R5, desc[UR4][R4.64] ;  /* 0x0000000404057981 */ /* 0x000f22000c1e1900 */
[----:B---3--:R-:W-:-:S04]  /*0160*/  IMAD.WIDE R6, R9, 0x4, R6 ;  /* 0x0000000409067825 */ /* 0x008fc800078e0206 */
[----:B----4-:R-:W-:-:S05]  /*0170*/  FADD R9, R2, R5 ;  /* 0x0000000502097221 */ /* 0x010fca0000000000 */
[----:B------:R-:W-:Y:S01]  /*0180*/  STG.E desc[UR4][R6.64], R9 ;  /* 0x0000000906007986 */ /* 0x000fe2000c101904 */
[----:B------:R-:W-:Y:S05]  /*0190*/  EXIT ;  /* 0x000000000000794d */ /* 0x000fea0003800000 */
.L_x_12:
        /* <DEDUP_REMOVED lines=14> */
.L_x_15:


//--------------------- .nv.shared.reserved.0     --------------------------
	.section	.nv.shared.reserved.0,"aw",@nobits
	.weak		__nv_reservedSMEM_offset_0_alias
	.size		__nv_reservedSMEM_offset_0_alias, 0, 64
	.other		__nv_reservedSMEM_offset_0_alias,@"STO_CUDA_RESERVED_SHARED STV_DEFAULT"
__nv_reservedSMEM_offset_0_alias:
	.zero		0
	.zero		64


//--------------------- .nv.constant0._Z12matrixColumnPfS_S_i --------------------------
	.section	.nv.constant0._Z12matrixColumnPfS_S_i,"a",@progbits
	.sectionflags	@""
	.align	4
.nv.constant0._Z12matrixColumnPfS_S_i:
	.zero		924


//--------------------- .nv.constant0._Z9matrixRowPfS_S_i --------------------------
	.section	.nv.constant0._Z9matrixRowPfS_S_i,"a",@progbits
	.sectionflags	@""
	.align	4
.nv.constant0._Z9matrixRowPfS_S_i:
	.zero		924


//--------------------- .nv.constant0._Z13matrixElementPfS_S_i --------------------------
	.section	.nv.constant0._Z13matrixElementPfS_S_i,"a",@progbits
	.sectionflags	@""
	.align	4
.nv.constant0._Z13matrixElementPfS_S_i:
	.zero		924


//--------------------- SYMBOLS --------------------------

	.type		.nv.reservedSmem.offset0,@object
	.size		.nv.reservedSmem.offset0,0x4
